//
// Generated by NVIDIA NVVM Compiler
//
// Compiler Build ID: CL-36424714
// Cuda compilation tools, release 13.0, V13.0.88
// Based on NVVM 20.0.0
//

.version 9.0
.target sm_100
.address_size 64

	// .globl	mamba3_scan_chunk_f32

.visible .entry mamba3_scan_chunk_f32(
	.param .u64 .ptr .align 1 mamba3_scan_chunk_f32_param_0,
	.param .u64 .ptr .align 1 mamba3_scan_chunk_f32_param_1,
	.param .u64 .ptr .align 1 mamba3_scan_chunk_f32_param_2,
	.param .u64 .ptr .align 1 mamba3_scan_chunk_f32_param_3,
	.param .u64 .ptr .align 1 mamba3_scan_chunk_f32_param_4,
	.param .u32 mamba3_scan_chunk_f32_param_5,
	.param .u64 .ptr .align 1 mamba3_scan_chunk_f32_param_6,
	.param .u32 mamba3_scan_chunk_f32_param_7,
	.param .u64 .ptr .align 1 mamba3_scan_chunk_f32_param_8,
	.param .u32 mamba3_scan_chunk_f32_param_9,
	.param .u64 .ptr .align 1 mamba3_scan_chunk_f32_param_10,
	.param .u64 .ptr .align 1 mamba3_scan_chunk_f32_param_11,
	.param .u64 .ptr .align 1 mamba3_scan_chunk_f32_param_12,
	.param .u64 .ptr .align 1 mamba3_scan_chunk_f32_param_13,
	.param .u32 mamba3_scan_chunk_f32_param_14,
	.param .u32 mamba3_scan_chunk_f32_param_15,
	.param .u32 mamba3_scan_chunk_f32_param_16,
	.param .u32 mamba3_scan_chunk_f32_param_17,
	.param .u32 mamba3_scan_chunk_f32_param_18,
	.param .u32 mamba3_scan_chunk_f32_param_19,
	.param .u32 mamba3_scan_chunk_f32_param_20,
	.param .f32 mamba3_scan_chunk_f32_param_21,
	.param .u32 mamba3_scan_chunk_f32_param_22
)
{
	.local .align 16 .b8 	__local_depot0[512];
	.reg .b64 	%SP;
	.reg .b64 	%SPL;
	.reg .pred 	%p<82>;
	.reg .b32 	%r<317>;
	.reg .b32 	%f<366>;
	.reg .b64 	%rd<256>;

	mov.u64 	%SPL, __local_depot0;
	ld.param.u64 	%rd18, [mamba3_scan_chunk_f32_param_0];
	ld.param.u64 	%rd19, [mamba3_scan_chunk_f32_param_3];
	ld.param.u64 	%rd20, [mamba3_scan_chunk_f32_param_4];
	ld.param.u64 	%rd21, [mamba3_scan_chunk_f32_param_8];
	ld.param.u32 	%r115, [mamba3_scan_chunk_f32_param_9];
	ld.param.u64 	%rd16, [mamba3_scan_chunk_f32_param_10];
	ld.param.u64 	%rd22, [mamba3_scan_chunk_f32_param_11];
	ld.param.u64 	%rd23, [mamba3_scan_chunk_f32_param_13];
	ld.param.u32 	%r123, [mamba3_scan_chunk_f32_param_14];
	ld.param.u32 	%r116, [mamba3_scan_chunk_f32_param_15];
	ld.param.u32 	%r117, [mamba3_scan_chunk_f32_param_16];
	ld.param.u32 	%r118, [mamba3_scan_chunk_f32_param_17];
	ld.param.u32 	%r120, [mamba3_scan_chunk_f32_param_19];
	ld.param.u32 	%r121, [mamba3_scan_chunk_f32_param_20];
	cvta.to.global.u64 	%rd1, %rd20;
	cvta.to.global.u64 	%rd2, %rd19;
	cvta.to.global.u64 	%rd3, %rd22;
	cvta.to.global.u64 	%rd4, %rd21;
	cvta.to.global.u64 	%rd5, %rd18;
	cvta.to.global.u64 	%rd6, %rd23;
	add.u64 	%rd7, %SPL, 0;
	add.u64 	%rd8, %SPL, 256;
	mov.u32 	%r1, %ctaid.x;
	div.u32 	%r124, %r1, %r121;
	mul.lo.s32 	%r125, %r124, %r121;
	sub.s32 	%r2, %r1, %r125;
	div.u32 	%r4, %r124, %r117;
	mul.lo.s32 	%r126, %r4, %r117;
	sub.s32 	%r3, %r124, %r126;
	setp.ge.u32 	%p1, %r4, %r123;
	@%p1 bra 	$L__BB0_107;
	mov.u32 	%r5, %tid.x;
	shl.b32 	%r6, %r2, 7;
	add.s32 	%r127, %r6, 128;
	min.u32 	%r7, %r127, %r116;
	setp.ge.u32 	%p2, %r5, %r118;
	@%p2 bra 	$L__BB0_107;
	mul.lo.s32 	%r8, %r4, %r116;
	mad.lo.s32 	%r9, %r8, %r117, %r3;
	setp.ne.s32 	%p3, %r120, 0;
	cvta.to.global.u64 	%rd26, %rd16;
	mul.wide.u32 	%rd27, %r3, 4;
	add.s64 	%rd9, %rd26, %rd27;
	mad.lo.s32 	%r128, %r4, %r117, %r3;
	mul.lo.s32 	%r10, %r128, %r121;
	add.s32 	%r129, %r10, %r2;
	mul.lo.s32 	%r11, %r129, %r120;
	mov.u32 	%r12, %ntid.x;
	@%p3 bra 	$L__BB0_58;
	ld.param.u32 	%r284, [mamba3_scan_chunk_f32_param_7];
	setp.ne.s32 	%p42, %r284, 0;
	@%p42 bra 	$L__BB0_45;
	setp.ne.s32 	%p51, %r115, 0;
	@%p51 bra 	$L__BB0_24;
	ld.param.u32 	%r282, [mamba3_scan_chunk_f32_param_5];
	setp.ne.s32 	%p67, %r282, 0;
	@%p67 bra 	$L__BB0_15;
	shl.b32 	%r259, %r10, 7;
	shl.b32 	%r260, %r1, 7;
	add.s32 	%r261, %r7, %r259;
	and.b32  	%r13, %r7, 3;
	mad.lo.s32 	%r262, %r6, %r117, %r9;
	mul.lo.s32 	%r14, %r262, %r118;
	add.s32 	%r15, %r6, 1;
	add.s32 	%r263, %r262, %r117;
	mul.lo.s32 	%r16, %r263, %r118;
	add.s32 	%r17, %r6, 2;
	add.s32 	%r264, %r263, %r117;
	mul.lo.s32 	%r18, %r264, %r118;
	add.s32 	%r19, %r6, 3;
	sub.s32 	%r20, %r260, %r261;
$L__BB0_7:
	setp.lt.u32 	%p75, %r6, %r7;
	@%p75 bra 	$L__BB0_9;
$L__BB0_8:
	add.s32 	%r5, %r5, %r12;
	setp.lt.u32 	%p81, %r5, %r118;
	@%p81 bra 	$L__BB0_7;
	bra.uni 	$L__BB0_107;
$L__BB0_9:
	setp.eq.s32 	%p76, %r13, 0;
	mov.u32 	%r289, %r6;
	@%p76 bra 	$L__BB0_13;
	setp.eq.s32 	%p77, %r13, 1;
	add.s32 	%r265, %r14, %r5;
	mul.wide.u32 	%rd238, %r265, 4;
	add.s64 	%rd239, %rd3, %rd238;
	mov.b32 	%r266, 0;
	st.global.u32 	[%rd239], %r266;
	mov.u32 	%r289, %r15;
	@%p77 bra 	$L__BB0_13;
	setp.eq.s32 	%p78, %r13, 2;
	add.s32 	%r267, %r16, %r5;
	mul.wide.u32 	%rd240, %r267, 4;
	add.s64 	%rd241, %rd3, %rd240;
	mov.b32 	%r268, 0;
	st.global.u32 	[%rd241], %r268;
	mov.u32 	%r289, %r17;
	@%p78 bra 	$L__BB0_13;
	add.s32 	%r269, %r18, %r5;
	mul.wide.u32 	%rd242, %r269, 4;
	add.s64 	%rd243, %rd3, %rd242;
	mov.b32 	%r270, 0;
	st.global.u32 	[%rd243], %r270;
	mov.u32 	%r289, %r19;
$L__BB0_13:
	setp.gt.u32 	%p79, %r20, -4;
	@%p79 bra 	$L__BB0_8;
$L__BB0_14:
	mad.lo.s32 	%r271, %r289, %r117, %r9;
	mad.lo.s32 	%r272, %r271, %r118, %r5;
	mul.wide.u32 	%rd244, %r272, 4;
	add.s64 	%rd245, %rd3, %rd244;
	mov.b32 	%r273, 0;
	st.global.u32 	[%rd245], %r273;
	add.s32 	%r274, %r271, %r117;
	mad.lo.s32 	%r275, %r274, %r118, %r5;
	mul.wide.u32 	%rd246, %r275, 4;
	add.s64 	%rd247, %rd3, %rd246;
	st.global.u32 	[%rd247], %r273;
	add.s32 	%r276, %r274, %r117;
	mad.lo.s32 	%r277, %r276, %r118, %r5;
	mul.wide.u32 	%rd248, %r277, 4;
	add.s64 	%rd249, %rd3, %rd248;
	st.global.u32 	[%rd249], %r273;
	add.s32 	%r278, %r276, %r117;
	mad.lo.s32 	%r279, %r278, %r118, %r5;
	mul.wide.u32 	%rd250, %r279, 4;
	add.s64 	%rd251, %rd3, %rd250;
	st.global.u32 	[%rd251], %r273;
	add.s32 	%r289, %r289, 4;
	setp.lt.u32 	%p80, %r289, %r7;
	@%p80 bra 	$L__BB0_14;
	bra.uni 	$L__BB0_8;
$L__BB0_15:
	shl.b32 	%r238, %r10, 7;
	shl.b32 	%r239, %r1, 7;
	add.s32 	%r240, %r7, %r238;
	and.b32  	%r26, %r7, 3;
	mad.lo.s32 	%r241, %r6, %r117, %r9;
	mul.lo.s32 	%r27, %r241, %r118;
	add.s32 	%r28, %r6, 1;
	add.s32 	%r242, %r241, %r117;
	mul.lo.s32 	%r29, %r242, %r118;
	add.s32 	%r30, %r6, 2;
	add.s32 	%r243, %r242, %r117;
	mul.lo.s32 	%r31, %r243, %r118;
	add.s32 	%r32, %r6, 3;
	sub.s32 	%r33, %r239, %r240;
$L__BB0_16:
	setp.lt.u32 	%p68, %r6, %r7;
	@%p68 bra 	$L__BB0_18;
$L__BB0_17:
	add.s32 	%r5, %r5, %r12;
	setp.lt.u32 	%p74, %r5, %r118;
	@%p74 bra 	$L__BB0_16;
	bra.uni 	$L__BB0_107;
$L__BB0_18:
	setp.eq.s32 	%p69, %r26, 0;
	mov.u32 	%r292, %r6;
	@%p69 bra 	$L__BB0_22;
	setp.eq.s32 	%p70, %r26, 1;
	add.s32 	%r244, %r27, %r5;
	mul.wide.u32 	%rd224, %r244, 4;
	add.s64 	%rd225, %rd3, %rd224;
	mov.b32 	%r245, 0;
	st.global.u32 	[%rd225], %r245;
	mov.u32 	%r292, %r28;
	@%p70 bra 	$L__BB0_22;
	setp.eq.s32 	%p71, %r26, 2;
	add.s32 	%r246, %r29, %r5;
	mul.wide.u32 	%rd226, %r246, 4;
	add.s64 	%rd227, %rd3, %rd226;
	mov.b32 	%r247, 0;
	st.global.u32 	[%rd227], %r247;
	mov.u32 	%r292, %r30;
	@%p71 bra 	$L__BB0_22;
	add.s32 	%r248, %r31, %r5;
	mul.wide.u32 	%rd228, %r248, 4;
	add.s64 	%rd229, %rd3, %rd228;
	mov.b32 	%r249, 0;
	st.global.u32 	[%rd229], %r249;
	mov.u32 	%r292, %r32;
$L__BB0_22:
	setp.gt.u32 	%p72, %r33, -4;
	@%p72 bra 	$L__BB0_17;
$L__BB0_23:
	mad.lo.s32 	%r250, %r292, %r117, %r9;
	mad.lo.s32 	%r251, %r250, %r118, %r5;
	mul.wide.u32 	%rd230, %r251, 4;
	add.s64 	%rd231, %rd3, %rd230;
	mov.b32 	%r252, 0;
	st.global.u32 	[%rd231], %r252;
	add.s32 	%r253, %r250, %r117;
	mad.lo.s32 	%r254, %r253, %r118, %r5;
	mul.wide.u32 	%rd232, %r254, 4;
	add.s64 	%rd233, %rd3, %rd232;
	st.global.u32 	[%rd233], %r252;
	add.s32 	%r255, %r253, %r117;
	mad.lo.s32 	%r256, %r255, %r118, %r5;
	mul.wide.u32 	%rd234, %r256, 4;
	add.s64 	%rd235, %rd3, %rd234;
	st.global.u32 	[%rd235], %r252;
	add.s32 	%r257, %r255, %r117;
	mad.lo.s32 	%r258, %r257, %r118, %r5;
	mul.wide.u32 	%rd236, %r258, 4;
	add.s64 	%rd237, %rd3, %rd236;
	st.global.u32 	[%rd237], %r252;
	add.s32 	%r292, %r292, 4;
	setp.lt.u32 	%p73, %r292, %r7;
	@%p73 bra 	$L__BB0_23;
	bra.uni 	$L__BB0_17;
$L__BB0_24:
	ld.param.u32 	%r281, [mamba3_scan_chunk_f32_param_5];
	setp.ne.s32 	%p52, %r281, 0;
	@%p52 bra 	$L__BB0_35;
	shl.b32 	%r221, %r10, 7;
	shl.b32 	%r222, %r1, 7;
	add.s32 	%r223, %r7, %r221;
	and.b32  	%r39, %r7, 3;
	mad.lo.s32 	%r224, %r6, %r117, %r9;
	mul.lo.s32 	%r40, %r224, %r118;
	add.s32 	%r41, %r6, 1;
	add.s32 	%r225, %r224, %r117;
	mul.lo.s32 	%r42, %r225, %r118;
	add.s32 	%r43, %r6, 2;
	add.s32 	%r226, %r225, %r117;
	mul.lo.s32 	%r44, %r226, %r118;
	add.s32 	%r45, %r6, 3;
	sub.s32 	%r46, %r222, %r223;
$L__BB0_26:
	setp.lt.u32 	%p60, %r6, %r7;
	@%p60 bra 	$L__BB0_28;
$L__BB0_27:
	add.s32 	%r5, %r5, %r12;
	setp.lt.u32 	%p66, %r5, %r118;
	@%p66 bra 	$L__BB0_26;
	bra.uni 	$L__BB0_107;
$L__BB0_28:
	setp.eq.s32 	%p61, %r39, 0;
	mov.u32 	%r295, %r6;
	@%p61 bra 	$L__BB0_32;
	setp.eq.s32 	%p62, %r39, 1;
	add.s32 	%r227, %r40, %r5;
	mul.wide.u32 	%rd203, %r227, 4;
	add.s64 	%rd204, %rd5, %rd203;
	ld.global.nc.f32 	%f336, [%rd204];
	ld.global.nc.f32 	%f1, [%rd9];
	fma.rn.f32 	%f337, %f336, %f1, 0f00000000;
	add.s64 	%rd205, %rd3, %rd203;
	st.global.f32 	[%rd205], %f337;
	mov.u32 	%r295, %r41;
	@%p62 bra 	$L__BB0_32;
	setp.eq.s32 	%p63, %r39, 2;
	add.s32 	%r228, %r42, %r5;
	mul.wide.u32 	%rd206, %r228, 4;
	add.s64 	%rd207, %rd5, %rd206;
	ld.global.nc.f32 	%f338, [%rd207];
	fma.rn.f32 	%f339, %f338, %f1, 0f00000000;
	add.s64 	%rd208, %rd3, %rd206;
	st.global.f32 	[%rd208], %f339;
	mov.u32 	%r295, %r43;
	@%p63 bra 	$L__BB0_32;
	add.s32 	%r229, %r44, %r5;
	mul.wide.u32 	%rd209, %r229, 4;
	add.s64 	%rd210, %rd5, %rd209;
	ld.global.nc.f32 	%f340, [%rd210];
	fma.rn.f32 	%f341, %f340, %f1, 0f00000000;
	add.s64 	%rd211, %rd3, %rd209;
	st.global.f32 	[%rd211], %f341;
	mov.u32 	%r295, %r45;
$L__BB0_32:
	setp.gt.u32 	%p64, %r46, -4;
	@%p64 bra 	$L__BB0_27;
	ld.global.nc.f32 	%f2, [%rd9];
$L__BB0_34:
	mad.lo.s32 	%r230, %r295, %r117, %r9;
	mad.lo.s32 	%r231, %r230, %r118, %r5;
	mul.wide.u32 	%rd212, %r231, 4;
	add.s64 	%rd213, %rd5, %rd212;
	ld.global.nc.f32 	%f342, [%rd213];
	fma.rn.f32 	%f343, %f342, %f2, 0f00000000;
	add.s64 	%rd214, %rd3, %rd212;
	st.global.f32 	[%rd214], %f343;
	add.s32 	%r232, %r230, %r117;
	mad.lo.s32 	%r233, %r232, %r118, %r5;
	mul.wide.u32 	%rd215, %r233, 4;
	add.s64 	%rd216, %rd5, %rd215;
	ld.global.nc.f32 	%f344, [%rd216];
	fma.rn.f32 	%f345, %f344, %f2, 0f00000000;
	add.s64 	%rd217, %rd3, %rd215;
	st.global.f32 	[%rd217], %f345;
	add.s32 	%r234, %r232, %r117;
	mad.lo.s32 	%r235, %r234, %r118, %r5;
	mul.wide.u32 	%rd218, %r235, 4;
	add.s64 	%rd219, %rd5, %rd218;
	ld.global.nc.f32 	%f346, [%rd219];
	fma.rn.f32 	%f347, %f346, %f2, 0f00000000;
	add.s64 	%rd220, %rd3, %rd218;
	st.global.f32 	[%rd220], %f347;
	add.s32 	%r236, %r234, %r117;
	mad.lo.s32 	%r237, %r236, %r118, %r5;
	mul.wide.u32 	%rd221, %r237, 4;
	add.s64 	%rd222, %rd5, %rd221;
	ld.global.nc.f32 	%f348, [%rd222];
	fma.rn.f32 	%f349, %f348, %f2, 0f00000000;
	add.s64 	%rd223, %rd3, %rd221;
	st.global.f32 	[%rd223], %f349;
	add.s32 	%r295, %r295, 4;
	setp.lt.u32 	%p65, %r295, %r7;
	@%p65 bra 	$L__BB0_34;
	bra.uni 	$L__BB0_27;
$L__BB0_35:
	shl.b32 	%r204, %r10, 7;
	shl.b32 	%r205, %r1, 7;
	add.s32 	%r206, %r7, %r204;
	and.b32  	%r52, %r7, 3;
	mad.lo.s32 	%r207, %r6, %r117, %r9;
	mul.lo.s32 	%r53, %r207, %r118;
	add.s32 	%r54, %r6, 1;
	add.s32 	%r208, %r207, %r117;
	mul.lo.s32 	%r55, %r208, %r118;
	add.s32 	%r56, %r6, 2;
	add.s32 	%r209, %r208, %r117;
	mul.lo.s32 	%r57, %r209, %r118;
	add.s32 	%r58, %r6, 3;
	sub.s32 	%r59, %r205, %r206;
$L__BB0_36:
	setp.lt.u32 	%p53, %r6, %r7;
	@%p53 bra 	$L__BB0_38;
$L__BB0_37:
	add.s32 	%r5, %r5, %r12;
	setp.lt.u32 	%p59, %r5, %r118;
	@%p59 bra 	$L__BB0_36;
	bra.uni 	$L__BB0_107;
$L__BB0_38:
	setp.eq.s32 	%p54, %r52, 0;
	mov.u32 	%r299, %r6;
	@%p54 bra 	$L__BB0_42;
	setp.eq.s32 	%p55, %r52, 1;
	add.s32 	%r210, %r53, %r5;
	mul.wide.u32 	%rd182, %r210, 4;
	add.s64 	%rd183, %rd5, %rd182;
	ld.global.nc.f32 	%f322, [%rd183];
	ld.global.nc.f32 	%f3, [%rd9];
	fma.rn.f32 	%f323, %f322, %f3, 0f00000000;
	add.s64 	%rd184, %rd3, %rd182;
	st.global.f32 	[%rd184], %f323;
	mov.u32 	%r299, %r54;
	@%p55 bra 	$L__BB0_42;
	setp.eq.s32 	%p56, %r52, 2;
	add.s32 	%r211, %r55, %r5;
	mul.wide.u32 	%rd185, %r211, 4;
	add.s64 	%rd186, %rd5, %rd185;
	ld.global.nc.f32 	%f324, [%rd186];
	fma.rn.f32 	%f325, %f324, %f3, 0f00000000;
	add.s64 	%rd187, %rd3, %rd185;
	st.global.f32 	[%rd187], %f325;
	mov.u32 	%r299, %r56;
	@%p56 bra 	$L__BB0_42;
	add.s32 	%r212, %r57, %r5;
	mul.wide.u32 	%rd188, %r212, 4;
	add.s64 	%rd189, %rd5, %rd188;
	ld.global.nc.f32 	%f326, [%rd189];
	fma.rn.f32 	%f327, %f326, %f3, 0f00000000;
	add.s64 	%rd190, %rd3, %rd188;
	st.global.f32 	[%rd190], %f327;
	mov.u32 	%r299, %r58;
$L__BB0_42:
	setp.gt.u32 	%p57, %r59, -4;
	@%p57 bra 	$L__BB0_37;
	ld.global.nc.f32 	%f4, [%rd9];
$L__BB0_44:
	mad.lo.s32 	%r213, %r299, %r117, %r9;
	mad.lo.s32 	%r214, %r213, %r118, %r5;
	mul.wide.u32 	%rd191, %r214, 4;
	add.s64 	%rd192, %rd5, %rd191;
	ld.global.nc.f32 	%f328, [%rd192];
	fma.rn.f32 	%f329, %f328, %f4, 0f00000000;
	add.s64 	%rd193, %rd3, %rd191;
	st.global.f32 	[%rd193], %f329;
	add.s32 	%r215, %r213, %r117;
	mad.lo.s32 	%r216, %r215, %r118, %r5;
	mul.wide.u32 	%rd194, %r216, 4;
	add.s64 	%rd195, %rd5, %rd194;
	ld.global.nc.f32 	%f330, [%rd195];
	fma.rn.f32 	%f331, %f330, %f4, 0f00000000;
	add.s64 	%rd196, %rd3, %rd194;
	st.global.f32 	[%rd196], %f331;
	add.s32 	%r217, %r215, %r117;
	mad.lo.s32 	%r218, %r217, %r118, %r5;
	mul.wide.u32 	%rd197, %r218, 4;
	add.s64 	%rd198, %rd5, %rd197;
	ld.global.nc.f32 	%f332, [%rd198];
	fma.rn.f32 	%f333, %f332, %f4, 0f00000000;
	add.s64 	%rd199, %rd3, %rd197;
	st.global.f32 	[%rd199], %f333;
	add.s32 	%r219, %r217, %r117;
	mad.lo.s32 	%r220, %r219, %r118, %r5;
	mul.wide.u32 	%rd200, %r220, 4;
	add.s64 	%rd201, %rd5, %rd200;
	ld.global.nc.f32 	%f334, [%rd201];
	fma.rn.f32 	%f335, %f334, %f4, 0f00000000;
	add.s64 	%rd202, %rd3, %rd200;
	st.global.f32 	[%rd202], %f335;
	add.s32 	%r299, %r299, 4;
	setp.lt.u32 	%p58, %r299, %r7;
	@%p58 bra 	$L__BB0_44;
	bra.uni 	$L__BB0_37;
$L__BB0_45:
	shl.b32 	%r194, %r10, 7;
	shl.b32 	%r195, %r1, 7;
	add.s32 	%r65, %r7, %r194;
	or.b32  	%r66, %r195, 1;
	and.b32  	%r67, %r7, 1;
	mad.lo.s32 	%r196, %r6, %r117, %r9;
	mul.lo.s32 	%r68, %r196, %r118;
	add.s32 	%r69, %r6, 1;
$L__BB0_46:
	setp.lt.u32 	%p43, %r6, %r7;
	@%p43 bra 	$L__BB0_53;
$L__BB0_47:
	add.s32 	%r5, %r5, %r12;
	setp.lt.u32 	%p50, %r5, %r118;
	@%p50 bra 	$L__BB0_46;
	bra.uni 	$L__BB0_107;
$L__BB0_48:
	setp.eq.s32 	%p47, %r115, 0;
	mad.lo.s32 	%r73, %r301, %r117, %r9;
	mad.lo.s32 	%r74, %r73, %r118, %r5;
	mov.f32 	%f351, 0f00000000;
	@%p47 bra 	$L__BB0_50;
	mul.wide.u32 	%rd172, %r74, 4;
	add.s64 	%rd173, %rd5, %rd172;
	ld.global.nc.f32 	%f287, [%rd173];
	ld.global.nc.f32 	%f288, [%rd9];
	fma.rn.f32 	%f351, %f287, %f288, 0f00000000;
$L__BB0_50:
	setp.eq.s32 	%p48, %r115, 0;
	mul.wide.u32 	%rd174, %r74, 4;
	add.s64 	%rd175, %rd4, %rd174;
	ld.global.nc.f32 	%f290, [%rd175];
	fma.rn.f32 	%f291, %f290, 0fBBBB989D, 0f3F000000;
	cvt.sat.f32.f32 	%f292, %f291;
	mov.f32 	%f293, 0f4B400001;
	mov.f32 	%f294, 0f437C0000;
	fma.rm.f32 	%f295, %f292, %f294, %f293;
	add.f32 	%f296, %f295, 0fCB40007F;
	neg.f32 	%f297, %f296;
	fma.rn.f32 	%f298, %f290, 0fBFB8AA3B, %f297;
	fma.rn.f32 	%f299, %f290, 0fB2A57060, %f298;
	mov.b32 	%r199, %f295;
	shl.b32 	%r200, %r199, 23;
	mov.b32 	%f300, %r200;
	ex2.approx.ftz.f32 	%f301, %f299;
	fma.rn.f32 	%f302, %f301, %f300, 0f3F800000;
	div.rn.f32 	%f303, %f290, %f302;
	mul.f32 	%f304, %f351, %f303;
	add.s64 	%rd176, %rd3, %rd174;
	st.global.f32 	[%rd176], %f304;
	add.s32 	%r201, %r73, %r117;
	mad.lo.s32 	%r75, %r201, %r118, %r5;
	mov.f32 	%f352, 0f00000000;
	@%p48 bra 	$L__BB0_52;
	mul.wide.u32 	%rd177, %r75, 4;
	add.s64 	%rd178, %rd5, %rd177;
	ld.global.nc.f32 	%f305, [%rd178];
	ld.global.nc.f32 	%f306, [%rd9];
	fma.rn.f32 	%f352, %f305, %f306, 0f00000000;
$L__BB0_52:
	mul.wide.u32 	%rd179, %r75, 4;
	add.s64 	%rd180, %rd4, %rd179;
	ld.global.nc.f32 	%f307, [%rd180];
	fma.rn.f32 	%f308, %f307, 0fBBBB989D, 0f3F000000;
	cvt.sat.f32.f32 	%f309, %f308;
	mov.f32 	%f310, 0f4B400001;
	mov.f32 	%f311, 0f437C0000;
	fma.rm.f32 	%f312, %f309, %f311, %f310;
	add.f32 	%f313, %f312, 0fCB40007F;
	neg.f32 	%f314, %f313;
	fma.rn.f32 	%f315, %f307, 0fBFB8AA3B, %f314;
	fma.rn.f32 	%f316, %f307, 0fB2A57060, %f315;
	mov.b32 	%r202, %f312;
	shl.b32 	%r203, %r202, 23;
	mov.b32 	%f317, %r203;
	ex2.approx.ftz.f32 	%f318, %f316;
	fma.rn.f32 	%f319, %f318, %f317, 0f3F800000;
	div.rn.f32 	%f320, %f307, %f319;
	mul.f32 	%f321, %f352, %f320;
	add.s64 	%rd181, %rd3, %rd179;
	st.global.f32 	[%rd181], %f321;
	add.s32 	%r301, %r301, 2;
	setp.lt.u32 	%p49, %r301, %r7;
	@%p49 bra 	$L__BB0_48;
	bra.uni 	$L__BB0_47;
$L__BB0_53:
	setp.eq.s32 	%p44, %r67, 0;
	mov.u32 	%r301, %r6;
	@%p44 bra 	$L__BB0_57;
	setp.eq.s32 	%p45, %r115, 0;
	add.s32 	%r77, %r68, %r5;
	mov.f32 	%f353, 0f00000000;
	@%p45 bra 	$L__BB0_56;
	mul.wide.u32 	%rd167, %r77, 4;
	add.s64 	%rd168, %rd5, %rd167;
	ld.global.nc.f32 	%f269, [%rd168];
	ld.global.nc.f32 	%f270, [%rd9];
	fma.rn.f32 	%f353, %f269, %f270, 0f00000000;
$L__BB0_56:
	mul.wide.u32 	%rd169, %r77, 4;
	add.s64 	%rd170, %rd4, %rd169;
	ld.global.nc.f32 	%f271, [%rd170];
	fma.rn.f32 	%f272, %f271, 0fBBBB989D, 0f3F000000;
	cvt.sat.f32.f32 	%f273, %f272;
	mov.f32 	%f274, 0f4B400001;
	mov.f32 	%f275, 0f437C0000;
	fma.rm.f32 	%f276, %f273, %f275, %f274;
	add.f32 	%f277, %f276, 0fCB40007F;
	neg.f32 	%f278, %f277;
	fma.rn.f32 	%f279, %f271, 0fBFB8AA3B, %f278;
	fma.rn.f32 	%f280, %f271, 0fB2A57060, %f279;
	mov.b32 	%r197, %f276;
	shl.b32 	%r198, %r197, 23;
	mov.b32 	%f281, %r198;
	ex2.approx.ftz.f32 	%f282, %f280;
	fma.rn.f32 	%f283, %f282, %f281, 0f3F800000;
	div.rn.f32 	%f284, %f271, %f283;
	mul.f32 	%f285, %f353, %f284;
	add.s64 	%rd171, %rd3, %rd169;
	st.global.f32 	[%rd171], %f285;
	mov.u32 	%r301, %r69;
$L__BB0_57:
	setp.eq.s32 	%p46, %r65, %r66;
	@%p46 bra 	$L__BB0_47;
	bra.uni 	$L__BB0_48;
$L__BB0_58:
	ld.param.u32 	%r285, [mamba3_scan_chunk_f32_param_18];
	and.b32  	%r79, %r120, 15;
	and.b32  	%r80, %r120, 7;
	and.b32  	%r81, %r120, 3;
	and.b32  	%r82, %r120, -8;
	div.u32 	%r130, %r117, %r285;
	div.u32 	%r83, %r3, %r130;
$L__BB0_59:
	setp.lt.u32 	%p4, %r120, 16;
	mov.b32 	%r305, 0;
	@%p4 bra 	$L__BB0_62;
	mov.b32 	%r307, 0;
$L__BB0_61:
	.pragma "nounroll";
	mul.wide.u32 	%rd28, %r307, 4;
	add.s64 	%rd29, %rd7, %rd28;
	add.s64 	%rd30, %rd8, %rd28;
	mov.f32 	%f38, 0f00000000;
	st.local.v4.f32 	[%rd29], {%f38, %f38, %f38, %f38};
	st.local.v4.f32 	[%rd30], {%f38, %f38, %f38, %f38};
	st.local.v4.f32 	[%rd29+16], {%f38, %f38, %f38, %f38};
	st.local.v4.f32 	[%rd30+16], {%f38, %f38, %f38, %f38};
	st.local.v4.f32 	[%rd29+32], {%f38, %f38, %f38, %f38};
	st.local.v4.f32 	[%rd30+32], {%f38, %f38, %f38, %f38};
	st.local.v4.f32 	[%rd29+48], {%f38, %f38, %f38, %f38};
	st.local.v4.f32 	[%rd30+48], {%f38, %f38, %f38, %f38};
	add.s32 	%r307, %r307, 16;
	and.b32  	%r305, %r120, -16;
	setp.eq.s32 	%p5, %r307, %r305;
	@%p5 bra 	$L__BB0_62;
	bra.uni 	$L__BB0_61;
$L__BB0_62:
	setp.eq.s32 	%p6, %r79, 0;
	@%p6 bra 	$L__BB0_72;
	add.s32 	%r133, %r79, -1;
	setp.lt.u32 	%p7, %r133, 7;
	@%p7 bra 	$L__BB0_65;
	mul.wide.u32 	%rd31, %r305, 4;
	add.s64 	%rd32, %rd7, %rd31;
	mov.b32 	%r134, 0;
	st.local.u32 	[%rd32], %r134;
	add.s64 	%rd33, %rd8, %rd31;
	st.local.u32 	[%rd33], %r134;
	st.local.u32 	[%rd32+4], %r134;
	st.local.u32 	[%rd33+4], %r134;
	st.local.u32 	[%rd32+8], %r134;
	st.local.u32 	[%rd33+8], %r134;
	st.local.u32 	[%rd32+12], %r134;
	st.local.u32 	[%rd33+12], %r134;
	st.local.u32 	[%rd32+16], %r134;
	st.local.u32 	[%rd33+16], %r134;
	st.local.u32 	[%rd32+20], %r134;
	st.local.u32 	[%rd33+20], %r134;
	st.local.u32 	[%rd32+24], %r134;
	st.local.u32 	[%rd33+24], %r134;
	st.local.u32 	[%rd32+28], %r134;
	st.local.u32 	[%rd33+28], %r134;
	add.s32 	%r305, %r305, 8;
$L__BB0_65:
	setp.eq.s32 	%p8, %r80, 0;
	@%p8 bra 	$L__BB0_72;
	add.s32 	%r135, %r80, -1;
	setp.lt.u32 	%p9, %r135, 3;
	@%p9 bra 	$L__BB0_68;
	mul.wide.u32 	%rd34, %r305, 4;
	add.s64 	%rd35, %rd7, %rd34;
	mov.b32 	%r136, 0;
	st.local.u32 	[%rd35], %r136;
	add.s64 	%rd36, %rd8, %rd34;
	st.local.u32 	[%rd36], %r136;
	st.local.u32 	[%rd35+4], %r136;
	st.local.u32 	[%rd36+4], %r136;
	st.local.u32 	[%rd35+8], %r136;
	st.local.u32 	[%rd36+8], %r136;
	st.local.u32 	[%rd35+12], %r136;
	st.local.u32 	[%rd36+12], %r136;
	add.s32 	%r305, %r305, 4;
$L__BB0_68:
	setp.eq.s32 	%p10, %r81, 0;
	@%p10 bra 	$L__BB0_72;
	setp.eq.s32 	%p11, %r81, 1;
	mul.wide.u32 	%rd37, %r305, 4;
	add.s64 	%rd10, %rd7, %rd37;
	mov.b32 	%r137, 0;
	st.local.u32 	[%rd10], %r137;
	add.s64 	%rd11, %rd8, %rd37;
	st.local.u32 	[%rd11], %r137;
	@%p11 bra 	$L__BB0_72;
	setp.eq.s32 	%p12, %r81, 2;
	mov.b32 	%r138, 0;
	st.local.u32 	[%rd10+4], %r138;
	st.local.u32 	[%rd11+4], %r138;
	@%p12 bra 	$L__BB0_72;
	mov.b32 	%r139, 0;
	st.local.u32 	[%rd10+8], %r139;
	st.local.u32 	[%rd11+8], %r139;
$L__BB0_72:
	setp.ge.u32 	%p13, %r6, %r7;
	@%p13 bra 	$L__BB0_95;
	ld.param.u64 	%rd253, [mamba3_scan_chunk_f32_param_2];
	cvta.to.global.u64 	%rd38, %rd253;
	add.s64 	%rd40, %rd38, %rd27;
	ld.global.nc.f32 	%f11, [%rd40];
	mov.u32 	%r308, %r6;
$L__BB0_74:
	ld.param.u32 	%r280, [mamba3_scan_chunk_f32_param_5];
	ld.param.u64 	%rd252, [mamba3_scan_chunk_f32_param_1];
	setp.eq.s32 	%p14, %r280, 0;
	mad.lo.s32 	%r94, %r308, %r117, %r9;
	cvta.to.global.u64 	%rd41, %rd252;
	mul.wide.u32 	%rd42, %r94, 4;
	add.s64 	%rd43, %rd41, %rd42;
	ld.global.nc.f32 	%f354, [%rd43];
	@%p14 bra 	$L__BB0_76;
	ld.param.u64 	%rd254, [mamba3_scan_chunk_f32_param_6];
	cvta.to.global.u64 	%rd44, %rd254;
	mul.wide.u32 	%rd45, %r3, 4;
	add.s64 	%rd46, %rd44, %rd45;
	ld.global.nc.f32 	%f39, [%rd46];
	add.f32 	%f354, %f354, %f39;
$L__BB0_76:
	ld.param.u32 	%r287, [mamba3_scan_chunk_f32_param_22];
	setp.eq.s32 	%p15, %r287, 0;
	setp.gt.f32 	%p16, %f354, 0f41A00000;
	or.pred  	%p17, %p15, %p16;
	mov.f32 	%f355, %f354;
	@%p17 bra 	$L__BB0_79;
	setp.lt.f32 	%p18, %f354, 0fC1A00000;
	mov.f32 	%f355, 0f00000000;
	@%p18 bra 	$L__BB0_79;
	fma.rn.f32 	%f41, %f354, 0f3BBB989D, 0f3F000000;
	cvt.sat.f32.f32 	%f42, %f41;
	mov.f32 	%f43, 0f4B400001;
	mov.f32 	%f44, 0f437C0000;
	fma.rm.f32 	%f45, %f42, %f44, %f43;
	add.f32 	%f46, %f45, 0fCB40007F;
	neg.f32 	%f47, %f46;
	fma.rn.f32 	%f48, %f354, 0f3FB8AA3B, %f47;
	fma.rn.f32 	%f49, %f354, 0f32A57060, %f48;
	mov.b32 	%r140, %f45;
	shl.b32 	%r141, %r140, 23;
	mov.b32 	%f50, %r141;
	ex2.approx.ftz.f32 	%f51, %f49;
	fma.rn.f32 	%f52, %f51, %f50, 0f3F800000;
	setp.lt.f32 	%p19, %f52, 0f00800000;
	mul.f32 	%f53, %f52, 0f4B000000;
	selp.f32 	%f54, %f53, %f52, %p19;
	selp.f32 	%f55, 0fC1B80000, 0f00000000, %p19;
	mov.b32 	%r142, %f54;
	add.s32 	%r143, %r142, -1059760811;
	and.b32  	%r144, %r143, -8388608;
	sub.s32 	%r145, %r142, %r144;
	mov.b32 	%f56, %r145;
	cvt.rn.f32.s32 	%f57, %r144;
	fma.rn.f32 	%f58, %f57, 0f34000000, %f55;
	add.f32 	%f59, %f56, 0fBF800000;
	fma.rn.f32 	%f60, %f59, 0fBE055027, 0f3E1039F6;
	fma.rn.f32 	%f61, %f60, %f59, 0fBDF8CDCC;
	fma.rn.f32 	%f62, %f61, %f59, 0f3E0F2955;
	fma.rn.f32 	%f63, %f62, %f59, 0fBE2AD8B9;
	fma.rn.f32 	%f64, %f63, %f59, 0f3E4CED0B;
	fma.rn.f32 	%f65, %f64, %f59, 0fBE7FFF22;
	fma.rn.f32 	%f66, %f65, %f59, 0f3EAAAA78;
	fma.rn.f32 	%f67, %f66, %f59, 0fBF000000;
	mul.f32 	%f68, %f59, %f67;
	fma.rn.f32 	%f69, %f68, %f59, %f59;
	fma.rn.f32 	%f70, %f58, 0f3F317218, %f69;
	setp.gt.u32 	%p20, %r142, 2139095039;
	fma.rn.f32 	%f71, %f54, 0f7F800000, 0f7F800000;
	selp.f32 	%f72, %f71, %f70, %p20;
	setp.eq.f32 	%p21, %f54, 0f00000000;
	selp.f32 	%f355, 0fFF800000, %f72, %p21;
$L__BB0_79:
	ld.param.f32 	%f350, [mamba3_scan_chunk_f32_param_21];
	ld.param.u32 	%r286, [mamba3_scan_chunk_f32_param_18];
	setp.lt.u32 	%p22, %r120, 8;
	mul.f32 	%f75, %f355, %f11;
	fma.rn.f32 	%f76, %f75, 0f3BBB989D, 0f3F000000;
	cvt.sat.f32.f32 	%f77, %f76;
	mov.f32 	%f78, 0f4B400001;
	mov.f32 	%f79, 0f437C0000;
	fma.rm.f32 	%f80, %f77, %f79, %f78;
	add.f32 	%f81, %f80, 0fCB40007F;
	neg.f32 	%f82, %f81;
	fma.rn.f32 	%f83, %f75, 0f3FB8AA3B, %f82;
	fma.rn.f32 	%f84, %f75, 0f32A57060, %f83;
	mov.b32 	%r147, %f80;
	shl.b32 	%r148, %r147, 23;
	mov.b32 	%f85, %r148;
	ex2.approx.ftz.f32 	%f86, %f84;
	mul.f32 	%f17, %f86, %f85;
	mul.f32 	%f18, %f350, %f355;
	mov.f32 	%f87, 0f3F800000;
	sub.f32 	%f88, %f87, %f350;
	mul.f32 	%f19, %f88, %f355;
	mad.lo.s32 	%r95, %r94, %r118, %r5;
	mul.wide.u32 	%rd47, %r95, 4;
	add.s64 	%rd48, %rd5, %rd47;
	ld.global.nc.f32 	%f20, [%rd48];
	add.s32 	%r149, %r308, %r8;
	mad.lo.s32 	%r150, %r149, %r286, %r83;
	mul.lo.s32 	%r96, %r150, %r120;
	mov.f32 	%f363, 0f00000000;
	mov.b32 	%r311, 0;
	@%p22 bra 	$L__BB0_82;
	mov.f32 	%f363, 0f00000000;
	mov.b32 	%r309, 0;
$L__BB0_81:
	.pragma "nounroll";
	add.s32 	%r152, %r309, %r96;
	mul.wide.u32 	%rd49, %r152, 4;
	add.s64 	%rd50, %rd2, %rd49;
	ld.global.nc.f32 	%f90, [%rd50];
	add.s64 	%rd51, %rd1, %rd49;
	ld.global.nc.f32 	%f91, [%rd51];
	mul.f32 	%f92, %f20, %f90;
	mul.wide.u32 	%rd52, %r309, 4;
	add.s64 	%rd53, %rd7, %rd52;
	ld.local.v4.f32 	{%f93, %f94, %f95, %f96}, [%rd53];
	mul.f32 	%f97, %f17, %f93;
	fma.rn.f32 	%f98, %f18, %f92, %f97;
	add.s64 	%rd54, %rd8, %rd52;
	ld.local.v4.f32 	{%f99, %f100, %f101, %f102}, [%rd54];
	fma.rn.f32 	%f103, %f19, %f99, %f98;
	fma.rn.f32 	%f104, %f91, %f103, %f363;
	add.s32 	%r153, %r152, 1;
	mul.wide.u32 	%rd55, %r153, 4;
	add.s64 	%rd56, %rd2, %rd55;
	ld.global.nc.f32 	%f105, [%rd56];
	add.s64 	%rd57, %rd1, %rd55;
	ld.global.nc.f32 	%f106, [%rd57];
	mul.f32 	%f107, %f20, %f105;
	mul.f32 	%f108, %f17, %f94;
	fma.rn.f32 	%f109, %f18, %f107, %f108;
	fma.rn.f32 	%f110, %f19, %f100, %f109;
	fma.rn.f32 	%f111, %f106, %f110, %f104;
	add.s32 	%r154, %r152, 2;
	mul.wide.u32 	%rd58, %r154, 4;
	add.s64 	%rd59, %rd2, %rd58;
	ld.global.nc.f32 	%f112, [%rd59];
	add.s64 	%rd60, %rd1, %rd58;
	ld.global.nc.f32 	%f113, [%rd60];
	mul.f32 	%f114, %f20, %f112;
	mul.f32 	%f115, %f17, %f95;
	fma.rn.f32 	%f116, %f18, %f114, %f115;
	fma.rn.f32 	%f117, %f19, %f101, %f116;
	fma.rn.f32 	%f118, %f113, %f117, %f111;
	add.s32 	%r155, %r152, 3;
	mul.wide.u32 	%rd61, %r155, 4;
	add.s64 	%rd62, %rd2, %rd61;
	ld.global.nc.f32 	%f119, [%rd62];
	add.s64 	%rd63, %rd1, %rd61;
	ld.global.nc.f32 	%f120, [%rd63];
	mul.f32 	%f121, %f20, %f119;
	mul.f32 	%f122, %f17, %f96;
	fma.rn.f32 	%f123, %f18, %f121, %f122;
	fma.rn.f32 	%f124, %f19, %f102, %f123;
	st.local.v4.f32 	[%rd53], {%f103, %f110, %f117, %f124};
	st.local.v4.f32 	[%rd54], {%f92, %f107, %f114, %f121};
	fma.rn.f32 	%f125, %f120, %f124, %f118;
	add.s32 	%r156, %r152, 4;
	mul.wide.u32 	%rd64, %r156, 4;
	add.s64 	%rd65, %rd2, %rd64;
	ld.global.nc.f32 	%f126, [%rd65];
	add.s64 	%rd66, %rd1, %rd64;
	ld.global.nc.f32 	%f127, [%rd66];
	mul.f32 	%f128, %f20, %f126;
	ld.local.v4.f32 	{%f129, %f130, %f131, %f132}, [%rd53+16];
	mul.f32 	%f133, %f17, %f129;
	fma.rn.f32 	%f134, %f18, %f128, %f133;
	ld.local.v4.f32 	{%f135, %f136, %f137, %f138}, [%rd54+16];
	fma.rn.f32 	%f139, %f19, %f135, %f134;
	fma.rn.f32 	%f140, %f127, %f139, %f125;
	add.s32 	%r157, %r152, 5;
	mul.wide.u32 	%rd67, %r157, 4;
	add.s64 	%rd68, %rd2, %rd67;
	ld.global.nc.f32 	%f141, [%rd68];
	add.s64 	%rd69, %rd1, %rd67;
	ld.global.nc.f32 	%f142, [%rd69];
	mul.f32 	%f143, %f20, %f141;
	mul.f32 	%f144, %f17, %f130;
	fma.rn.f32 	%f145, %f18, %f143, %f144;
	fma.rn.f32 	%f146, %f19, %f136, %f145;
	fma.rn.f32 	%f147, %f142, %f146, %f140;
	add.s32 	%r158, %r152, 6;
	mul.wide.u32 	%rd70, %r158, 4;
	add.s64 	%rd71, %rd2, %rd70;
	ld.global.nc.f32 	%f148, [%rd71];
	add.s64 	%rd72, %rd1, %rd70;
	ld.global.nc.f32 	%f149, [%rd72];
	mul.f32 	%f150, %f20, %f148;
	mul.f32 	%f151, %f17, %f131;
	fma.rn.f32 	%f152, %f18, %f150, %f151;
	fma.rn.f32 	%f153, %f19, %f137, %f152;
	fma.rn.f32 	%f154, %f149, %f153, %f147;
	add.s32 	%r159, %r152, 7;
	mul.wide.u32 	%rd73, %r159, 4;
	add.s64 	%rd74, %rd2, %rd73;
	ld.global.nc.f32 	%f155, [%rd74];
	add.s64 	%rd75, %rd1, %rd73;
	ld.global.nc.f32 	%f156, [%rd75];
	mul.f32 	%f157, %f20, %f155;
	mul.f32 	%f158, %f17, %f132;
	fma.rn.f32 	%f159, %f18, %f157, %f158;
	fma.rn.f32 	%f160, %f19, %f138, %f159;
	st.local.v4.f32 	[%rd53+16], {%f139, %f146, %f153, %f160};
	st.local.v4.f32 	[%rd54+16], {%f128, %f143, %f150, %f157};
	fma.rn.f32 	%f363, %f156, %f160, %f154;
	add.s32 	%r309, %r309, 8;
	setp.ne.s32 	%p23, %r309, %r82;
	mov.u32 	%r311, %r82;
	@%p23 bra 	$L__BB0_81;
$L__BB0_82:
	setp.eq.s32 	%p24, %r80, 0;
	@%p24 bra 	$L__BB0_90;
	add.s32 	%r160, %r80, -1;
	setp.lt.u32 	%p25, %r160, 3;
	@%p25 bra 	$L__BB0_85;
	add.s32 	%r161, %r311, %r96;
	mul.wide.u32 	%rd76, %r161, 4;
	add.s64 	%rd77, %rd2, %rd76;
	ld.global.nc.f32 	%f162, [%rd77];
	add.s64 	%rd78, %rd1, %rd76;
	ld.global.nc.f32 	%f163, [%rd78];
	mul.f32 	%f164, %f20, %f162;
	mul.wide.u32 	%rd79, %r311, 4;
	add.s64 	%rd80, %rd7, %rd79;
	ld.local.f32 	%f165, [%rd80];
	mul.f32 	%f166, %f17, %f165;
	fma.rn.f32 	%f167, %f18, %f164, %f166;
	add.s64 	%rd81, %rd8, %rd79;
	ld.local.f32 	%f168, [%rd81];
	fma.rn.f32 	%f169, %f19, %f168, %f167;
	st.local.f32 	[%rd80], %f169;
	st.local.f32 	[%rd81], %f164;
	fma.rn.f32 	%f170, %f163, %f169, %f363;
	add.s32 	%r162, %r161, 1;
	mul.wide.u32 	%rd82, %r162, 4;
	add.s64 	%rd83, %rd2, %rd82;
	ld.global.nc.f32 	%f171, [%rd83];
	add.s64 	%rd84, %rd1, %rd82;
	ld.global.nc.f32 	%f172, [%rd84];
	mul.f32 	%f173, %f20, %f171;
	ld.local.f32 	%f174, [%rd80+4];
	mul.f32 	%f175, %f17, %f174;
	fma.rn.f32 	%f176, %f18, %f173, %f175;
	ld.local.f32 	%f177, [%rd81+4];
	fma.rn.f32 	%f178, %f19, %f177, %f176;
	st.local.f32 	[%rd80+4], %f178;
	st.local.f32 	[%rd81+4], %f173;
	fma.rn.f32 	%f179, %f172, %f178, %f170;
	add.s32 	%r163, %r161, 2;
	mul.wide.u32 	%rd85, %r163, 4;
	add.s64 	%rd86, %rd2, %rd85;
	ld.global.nc.f32 	%f180, [%rd86];
	add.s64 	%rd87, %rd1, %rd85;
	ld.global.nc.f32 	%f181, [%rd87];
	mul.f32 	%f182, %f20, %f180;
	ld.local.f32 	%f183, [%rd80+8];
	mul.f32 	%f184, %f17, %f183;
	fma.rn.f32 	%f185, %f18, %f182, %f184;
	ld.local.f32 	%f186, [%rd81+8];
	fma.rn.f32 	%f187, %f19, %f186, %f185;
	st.local.f32 	[%rd80+8], %f187;
	st.local.f32 	[%rd81+8], %f182;
	fma.rn.f32 	%f188, %f181, %f187, %f179;
	add.s32 	%r164, %r161, 3;
	mul.wide.u32 	%rd88, %r164, 4;
	add.s64 	%rd89, %rd2, %rd88;
	ld.global.nc.f32 	%f189, [%rd89];
	add.s64 	%rd90, %rd1, %rd88;
	ld.global.nc.f32 	%f190, [%rd90];
	mul.f32 	%f191, %f20, %f189;
	ld.local.f32 	%f192, [%rd80+12];
	mul.f32 	%f193, %f17, %f192;
	fma.rn.f32 	%f194, %f18, %f191, %f193;
	ld.local.f32 	%f195, [%rd81+12];
	fma.rn.f32 	%f196, %f19, %f195, %f194;
	st.local.f32 	[%rd80+12], %f196;
	st.local.f32 	[%rd81+12], %f191;
	fma.rn.f32 	%f363, %f190, %f196, %f188;
	add.s32 	%r311, %r311, 4;
$L__BB0_85:
	setp.eq.s32 	%p26, %r81, 0;
	@%p26 bra 	$L__BB0_90;
	setp.eq.s32 	%p27, %r81, 1;
	@%p27 bra 	$L__BB0_88;
	add.s32 	%r165, %r311, %r96;
	mul.wide.u32 	%rd91, %r165, 4;
	add.s64 	%rd92, %rd2, %rd91;
	ld.global.nc.f32 	%f198, [%rd92];
	add.s64 	%rd93, %rd1, %rd91;
	ld.global.nc.f32 	%f199, [%rd93];
	mul.f32 	%f200, %f20, %f198;
	mul.wide.u32 	%rd94, %r311, 4;
	add.s64 	%rd95, %rd7, %rd94;
	ld.local.f32 	%f201, [%rd95];
	mul.f32 	%f202, %f17, %f201;
	fma.rn.f32 	%f203, %f18, %f200, %f202;
	add.s64 	%rd96, %rd8, %rd94;
	ld.local.f32 	%f204, [%rd96];
	fma.rn.f32 	%f205, %f19, %f204, %f203;
	st.local.f32 	[%rd95], %f205;
	st.local.f32 	[%rd96], %f200;
	fma.rn.f32 	%f206, %f199, %f205, %f363;
	add.s32 	%r166, %r165, 1;
	mul.wide.u32 	%rd97, %r166, 4;
	add.s64 	%rd98, %rd2, %rd97;
	ld.global.nc.f32 	%f207, [%rd98];
	add.s64 	%rd99, %rd1, %rd97;
	ld.global.nc.f32 	%f208, [%rd99];
	mul.f32 	%f209, %f20, %f207;
	ld.local.f32 	%f210, [%rd95+4];
	mul.f32 	%f211, %f17, %f210;
	fma.rn.f32 	%f212, %f18, %f209, %f211;
	ld.local.f32 	%f213, [%rd96+4];
	fma.rn.f32 	%f214, %f19, %f213, %f212;
	st.local.f32 	[%rd95+4], %f214;
	st.local.f32 	[%rd96+4], %f209;
	fma.rn.f32 	%f363, %f208, %f214, %f206;
	add.s32 	%r311, %r311, 2;
$L__BB0_88:
	and.b32  	%r167, %r120, 1;
	setp.eq.b32 	%p28, %r167, 1;
	not.pred 	%p29, %p28;
	@%p29 bra 	$L__BB0_90;
	add.s32 	%r168, %r311, %r96;
	mul.wide.u32 	%rd100, %r168, 4;
	add.s64 	%rd101, %rd2, %rd100;
	ld.global.nc.f32 	%f215, [%rd101];
	add.s64 	%rd102, %rd1, %rd100;
	ld.global.nc.f32 	%f216, [%rd102];
	mul.f32 	%f217, %f20, %f215;
	mul.wide.u32 	%rd103, %r311, 4;
	add.s64 	%rd104, %rd7, %rd103;
	ld.local.f32 	%f218, [%rd104];
	mul.f32 	%f219, %f17, %f218;
	fma.rn.f32 	%f220, %f18, %f217, %f219;
	add.s64 	%rd105, %rd8, %rd103;
	ld.local.f32 	%f221, [%rd105];
	fma.rn.f32 	%f222, %f19, %f221, %f220;
	st.local.f32 	[%rd104], %f222;
	st.local.f32 	[%rd105], %f217;
	fma.rn.f32 	%f363, %f216, %f222, %f363;
$L__BB0_90:
	setp.eq.s32 	%p30, %r115, 0;
	@%p30 bra 	$L__BB0_92;
	ld.global.nc.f32 	%f223, [%rd9];
	fma.rn.f32 	%f363, %f20, %f223, %f363;
$L__BB0_92:
	ld.param.u32 	%r283, [mamba3_scan_chunk_f32_param_7];
	setp.eq.s32 	%p31, %r283, 0;
	@%p31 bra 	$L__BB0_94;
	mul.wide.u32 	%rd106, %r95, 4;
	add.s64 	%rd107, %rd4, %rd106;
	ld.global.nc.f32 	%f224, [%rd107];
	fma.rn.f32 	%f225, %f224, 0fBBBB989D, 0f3F000000;
	cvt.sat.f32.f32 	%f226, %f225;
	mov.f32 	%f227, 0f4B400001;
	mov.f32 	%f228, 0f437C0000;
	fma.rm.f32 	%f229, %f226, %f228, %f227;
	add.f32 	%f230, %f229, 0fCB40007F;
	neg.f32 	%f231, %f230;
	fma.rn.f32 	%f232, %f224, 0fBFB8AA3B, %f231;
	fma.rn.f32 	%f233, %f224, 0fB2A57060, %f232;
	mov.b32 	%r169, %f229;
	shl.b32 	%r170, %r169, 23;
	mov.b32 	%f234, %r170;
	ex2.approx.ftz.f32 	%f235, %f233;
	fma.rn.f32 	%f236, %f235, %f234, 0f3F800000;
	div.rn.f32 	%f237, %f224, %f236;
	mul.f32 	%f363, %f363, %f237;
$L__BB0_94:
	mul.wide.u32 	%rd108, %r95, 4;
	add.s64 	%rd109, %rd3, %rd108;
	st.global.f32 	[%rd109], %f363;
	add.s32 	%r308, %r308, 1;
	setp.lt.u32 	%p32, %r308, %r7;
	@%p32 bra 	$L__BB0_74;
$L__BB0_95:
	ld.param.u64 	%rd255, [mamba3_scan_chunk_f32_param_12];
	cvta.to.global.u64 	%rd12, %rd255;
	setp.lt.u32 	%p33, %r120, 8;
	mov.b32 	%r315, 0;
	@%p33 bra 	$L__BB0_98;
	mov.b32 	%r313, 0;
$L__BB0_97:
	.pragma "nounroll";
	add.s32 	%r173, %r313, %r11;
	mad.lo.s32 	%r174, %r173, %r118, %r5;
	mul.wide.u32 	%rd110, %r313, 4;
	add.s64 	%rd111, %rd7, %rd110;
	ld.local.v4.f32 	{%f238, %f239, %f240, %f241}, [%rd111];
	mul.wide.u32 	%rd112, %r174, 4;
	add.s64 	%rd113, %rd12, %rd112;
	st.global.f32 	[%rd113], %f238;
	add.s64 	%rd114, %rd8, %rd110;
	ld.local.v4.f32 	{%f242, %f243, %f244, %f245}, [%rd114];
	add.s64 	%rd115, %rd6, %rd112;
	st.global.f32 	[%rd115], %f242;
	add.s32 	%r175, %r174, %r118;
	mul.wide.u32 	%rd116, %r175, 4;
	add.s64 	%rd117, %rd12, %rd116;
	st.global.f32 	[%rd117], %f239;
	add.s64 	%rd118, %rd6, %rd116;
	st.global.f32 	[%rd118], %f243;
	add.s32 	%r176, %r175, %r118;
	mul.wide.u32 	%rd119, %r176, 4;
	add.s64 	%rd120, %rd12, %rd119;
	st.global.f32 	[%rd120], %f240;
	add.s64 	%rd121, %rd6, %rd119;
	st.global.f32 	[%rd121], %f244;
	add.s32 	%r177, %r176, %r118;
	mul.wide.u32 	%rd122, %r177, 4;
	add.s64 	%rd123, %rd12, %rd122;
	st.global.f32 	[%rd123], %f241;
	add.s64 	%rd124, %rd6, %rd122;
	st.global.f32 	[%rd124], %f245;
	add.s32 	%r178, %r177, %r118;
	ld.local.v4.f32 	{%f246, %f247, %f248, %f249}, [%rd111+16];
	mul.wide.u32 	%rd125, %r178, 4;
	add.s64 	%rd126, %rd12, %rd125;
	st.global.f32 	[%rd126], %f246;
	ld.local.v4.f32 	{%f250, %f251, %f252, %f253}, [%rd114+16];
	add.s64 	%rd127, %rd6, %rd125;
	st.global.f32 	[%rd127], %f250;
	add.s32 	%r179, %r178, %r118;
	mul.wide.u32 	%rd128, %r179, 4;
	add.s64 	%rd129, %rd12, %rd128;
	st.global.f32 	[%rd129], %f247;
	add.s64 	%rd130, %rd6, %rd128;
	st.global.f32 	[%rd130], %f251;
	add.s32 	%r180, %r179, %r118;
	mul.wide.u32 	%rd131, %r180, 4;
	add.s64 	%rd132, %rd12, %rd131;
	st.global.f32 	[%rd132], %f248;
	add.s64 	%rd133, %rd6, %rd131;
	st.global.f32 	[%rd133], %f252;
	add.s32 	%r181, %r180, %r118;
	mul.wide.u32 	%rd134, %r181, 4;
	add.s64 	%rd135, %rd12, %rd134;
	st.global.f32 	[%rd135], %f249;
	add.s64 	%rd136, %rd6, %rd134;
	st.global.f32 	[%rd136], %f253;
	add.s32 	%r313, %r313, 8;
	setp.ne.s32 	%p34, %r313, %r82;
	mov.u32 	%r315, %r82;
	@%p34 bra 	$L__BB0_97;
$L__BB0_98:
	setp.eq.s32 	%p35, %r80, 0;
	@%p35 bra 	$L__BB0_106;
	add.s32 	%r182, %r80, -1;
	setp.lt.u32 	%p36, %r182, 3;
	@%p36 bra 	$L__BB0_101;
	add.s32 	%r183, %r315, %r11;
	mad.lo.s32 	%r184, %r183, %r118, %r5;
	mul.wide.u32 	%rd137, %r315, 4;
	add.s64 	%rd138, %rd7, %rd137;
	ld.local.f32 	%f254, [%rd138];
	mul.wide.u32 	%rd139, %r184, 4;
	add.s64 	%rd140, %rd12, %rd139;
	st.global.f32 	[%rd140], %f254;
	add.s64 	%rd141, %rd8, %rd137;
	ld.local.f32 	%f255, [%rd141];
	add.s64 	%rd142, %rd6, %rd139;
	st.global.f32 	[%rd142], %f255;
	add.s32 	%r185, %r184, %r118;
	ld.local.f32 	%f256, [%rd138+4];
	mul.wide.u32 	%rd143, %r185, 4;
	add.s64 	%rd144, %rd12, %rd143;
	st.global.f32 	[%rd144], %f256;
	ld.local.f32 	%f257, [%rd141+4];
	add.s64 	%rd145, %rd6, %rd143;
	st.global.f32 	[%rd145], %f257;
	add.s32 	%r186, %r185, %r118;
	ld.local.f32 	%f258, [%rd138+8];
	mul.wide.u32 	%rd146, %r186, 4;
	add.s64 	%rd147, %rd12, %rd146;
	st.global.f32 	[%rd147], %f258;
	ld.local.f32 	%f259, [%rd141+8];
	add.s64 	%rd148, %rd6, %rd146;
	st.global.f32 	[%rd148], %f259;
	add.s32 	%r187, %r186, %r118;
	ld.local.f32 	%f260, [%rd138+12];
	mul.wide.u32 	%rd149, %r187, 4;
	add.s64 	%rd150, %rd12, %rd149;
	st.global.f32 	[%rd150], %f260;
	ld.local.f32 	%f261, [%rd141+12];
	add.s64 	%rd151, %rd6, %rd149;
	st.global.f32 	[%rd151], %f261;
	add.s32 	%r315, %r315, 4;
$L__BB0_101:
	setp.eq.s32 	%p37, %r81, 0;
	@%p37 bra 	$L__BB0_106;
	setp.eq.s32 	%p38, %r81, 1;
	@%p38 bra 	$L__BB0_104;
	add.s32 	%r188, %r315, %r11;
	mad.lo.s32 	%r189, %r188, %r118, %r5;
	mul.wide.u32 	%rd152, %r315, 4;
	add.s64 	%rd153, %rd7, %rd152;
	ld.local.f32 	%f262, [%rd153];
	mul.wide.u32 	%rd154, %r189, 4;
	add.s64 	%rd155, %rd12, %rd154;
	st.global.f32 	[%rd155], %f262;
	add.s64 	%rd156, %rd8, %rd152;
	ld.local.f32 	%f263, [%rd156];
	add.s64 	%rd157, %rd6, %rd154;
	st.global.f32 	[%rd157], %f263;
	add.s32 	%r190, %r189, %r118;
	ld.local.f32 	%f264, [%rd153+4];
	mul.wide.u32 	%rd158, %r190, 4;
	add.s64 	%rd159, %rd12, %rd158;
	st.global.f32 	[%rd159], %f264;
	ld.local.f32 	%f265, [%rd156+4];
	add.s64 	%rd160, %rd6, %rd158;
	st.global.f32 	[%rd160], %f265;
	add.s32 	%r315, %r315, 2;
$L__BB0_104:
	and.b32  	%r191, %r120, 1;
	setp.eq.b32 	%p39, %r191, 1;
	not.pred 	%p40, %p39;
	@%p40 bra 	$L__BB0_106;
	add.s32 	%r192, %r315, %r11;
	mad.lo.s32 	%r193, %r192, %r118, %r5;
	mul.wide.u32 	%rd161, %r315, 4;
	add.s64 	%rd162, %rd7, %rd161;
	ld.local.f32 	%f266, [%rd162];
	mul.wide.u32 	%rd163, %r193, 4;
	add.s64 	%rd164, %rd12, %rd163;
	st.global.f32 	[%rd164], %f266;
	add.s64 	%rd165, %rd8, %rd161;
	ld.local.f32 	%f267, [%rd165];
	add.s64 	%rd166, %rd6, %rd163;
	st.global.f32 	[%rd166], %f267;
$L__BB0_106:
	add.s32 	%r5, %r5, %r12;
	setp.lt.u32 	%p41, %r5, %r118;
	@%p41 bra 	$L__BB0_59;
$L__BB0_107:
	ret;

}
	// .globl	mamba3_scan_prefix_f32
.visible .entry mamba3_scan_prefix_f32(
	.param .u64 .ptr .align 1 mamba3_scan_prefix_f32_param_0,
	.param .u64 .ptr .align 1 mamba3_scan_prefix_f32_param_1,
	.param .u64 .ptr .align 1 mamba3_scan_prefix_f32_param_2,
	.param .u64 .ptr .align 1 mamba3_scan_prefix_f32_param_3,
	.param .u32 mamba3_scan_prefix_f32_param_4,
	.param .u64 .ptr .align 1 mamba3_scan_prefix_f32_param_5,
	.param .u32 mamba3_scan_prefix_f32_param_6,
	.param .u32 mamba3_scan_prefix_f32_param_7,
	.param .u32 mamba3_scan_prefix_f32_param_8,
	.param .u32 mamba3_scan_prefix_f32_param_9,
	.param .u32 mamba3_scan_prefix_f32_param_10,
	.param .f32 mamba3_scan_prefix_f32_param_11,
	.param .u32 mamba3_scan_prefix_f32_param_12
)
{
	.reg .pred 	%p<15>;
	.reg .b32 	%r<40>;
	.reg .b32 	%f<59>;
	.reg .b64 	%rd<18>;

	ld.param.u64 	%rd5, [mamba3_scan_prefix_f32_param_0];
	ld.param.u64 	%rd6, [mamba3_scan_prefix_f32_param_2];
	ld.param.u64 	%rd7, [mamba3_scan_prefix_f32_param_3];
	ld.param.u32 	%r13, [mamba3_scan_prefix_f32_param_4];
	ld.param.u64 	%rd8, [mamba3_scan_prefix_f32_param_5];
	ld.param.u32 	%r19, [mamba3_scan_prefix_f32_param_6];
	ld.param.u32 	%r14, [mamba3_scan_prefix_f32_param_7];
	ld.param.u32 	%r15, [mamba3_scan_prefix_f32_param_8];
	ld.param.u32 	%r16, [mamba3_scan_prefix_f32_param_9];
	ld.param.u32 	%r17, [mamba3_scan_prefix_f32_param_10];
	ld.param.u32 	%r18, [mamba3_scan_prefix_f32_param_12];
	mov.u32 	%r20, %ctaid.x;
	div.u32 	%r2, %r20, %r15;
	mul.lo.s32 	%r21, %r2, %r15;
	sub.s32 	%r1, %r20, %r21;
	setp.ge.u32 	%p1, %r2, %r19;
	@%p1 bra 	$L__BB1_13;
	mov.u32 	%r3, %tid.x;
	setp.lt.u32 	%p2, %r17, 2;
	@%p2 bra 	$L__BB1_13;
	cvta.to.global.u64 	%rd1, %rd5;
	mul.lo.s32 	%r4, %r2, %r14;
	cvta.to.global.u64 	%rd9, %rd8;
	mul.wide.u32 	%rd10, %r1, 4;
	add.s64 	%rd2, %rd9, %rd10;
	cvta.to.global.u64 	%rd11, %rd6;
	add.s64 	%rd3, %rd11, %rd10;
	mad.lo.s32 	%r23, %r2, %r15, %r1;
	mul.lo.s32 	%r24, %r17, %r16;
	mul.lo.s32 	%r5, %r24, %r23;
	mov.u32 	%r6, %ntid.x;
	cvta.to.global.u64 	%rd4, %rd7;
	mov.b32 	%r38, 1;
$L__BB1_3:
	shl.b32 	%r8, %r38, 7;
	setp.ge.u32 	%p3, %r8, %r14;
	@%p3 bra 	$L__BB1_13;
	setp.eq.s32 	%p4, %r13, 0;
	add.s32 	%r25, %r8, %r4;
	mad.lo.s32 	%r26, %r25, %r15, %r1;
	mul.wide.u32 	%rd12, %r26, 4;
	add.s64 	%rd13, %rd4, %rd12;
	ld.global.nc.f32 	%f57, [%rd13];
	@%p4 bra 	$L__BB1_6;
	ld.global.nc.f32 	%f8, [%rd2];
	add.f32 	%f57, %f57, %f8;
$L__BB1_6:
	setp.eq.s32 	%p5, %r18, 0;
	setp.gt.f32 	%p6, %f57, 0f41A00000;
	or.pred  	%p7, %p5, %p6;
	mov.f32 	%f58, %f57;
	@%p7 bra 	$L__BB1_9;
	setp.lt.f32 	%p8, %f57, 0fC1A00000;
	mov.f32 	%f58, 0f00000000;
	@%p8 bra 	$L__BB1_9;
	fma.rn.f32 	%f10, %f57, 0f3BBB989D, 0f3F000000;
	cvt.sat.f32.f32 	%f11, %f10;
	mov.f32 	%f12, 0f4B400001;
	mov.f32 	%f13, 0f437C0000;
	fma.rm.f32 	%f14, %f11, %f13, %f12;
	add.f32 	%f15, %f14, 0fCB40007F;
	neg.f32 	%f16, %f15;
	fma.rn.f32 	%f17, %f57, 0f3FB8AA3B, %f16;
	fma.rn.f32 	%f18, %f57, 0f32A57060, %f17;
	mov.b32 	%r27, %f14;
	shl.b32 	%r28, %r27, 23;
	mov.b32 	%f19, %r28;
	ex2.approx.ftz.f32 	%f20, %f18;
	fma.rn.f32 	%f21, %f20, %f19, 0f3F800000;
	setp.lt.f32 	%p9, %f21, 0f00800000;
	mul.f32 	%f22, %f21, 0f4B000000;
	selp.f32 	%f23, %f22, %f21, %p9;
	selp.f32 	%f24, 0fC1B80000, 0f00000000, %p9;
	mov.b32 	%r29, %f23;
	add.s32 	%r30, %r29, -1059760811;
	and.b32  	%r31, %r30, -8388608;
	sub.s32 	%r32, %r29, %r31;
	mov.b32 	%f25, %r32;
	cvt.rn.f32.s32 	%f26, %r31;
	fma.rn.f32 	%f27, %f26, 0f34000000, %f24;
	add.f32 	%f28, %f25, 0fBF800000;
	fma.rn.f32 	%f29, %f28, 0fBE055027, 0f3E1039F6;
	fma.rn.f32 	%f30, %f29, %f28, 0fBDF8CDCC;
	fma.rn.f32 	%f31, %f30, %f28, 0f3E0F2955;
	fma.rn.f32 	%f32, %f31, %f28, 0fBE2AD8B9;
	fma.rn.f32 	%f33, %f32, %f28, 0f3E4CED0B;
	fma.rn.f32 	%f34, %f33, %f28, 0fBE7FFF22;
	fma.rn.f32 	%f35, %f34, %f28, 0f3EAAAA78;
	fma.rn.f32 	%f36, %f35, %f28, 0fBF000000;
	mul.f32 	%f37, %f28, %f36;
	fma.rn.f32 	%f38, %f37, %f28, %f28;
	fma.rn.f32 	%f39, %f27, 0f3F317218, %f38;
	setp.gt.u32 	%p10, %r29, 2139095039;
	fma.rn.f32 	%f40, %f23, 0f7F800000, 0f7F800000;
	selp.f32 	%f41, %f40, %f39, %p10;
	setp.eq.f32 	%p11, %f23, 0f00000000;
	selp.f32 	%f58, 0fFF800000, %f41, %p11;
$L__BB1_9:
	setp.ge.u32 	%p12, %r3, %r16;
	ld.global.nc.f32 	%f42, [%rd3];
	mul.f32 	%f6, %f58, %f42;
	@%p12 bra 	$L__BB1_12;
	fma.rn.f32 	%f43, %f6, 0f3BBB989D, 0f3F000000;
	cvt.sat.f32.f32 	%f44, %f43;
	mov.f32 	%f45, 0f4B400001;
	mov.f32 	%f46, 0f437C0000;
	fma.rm.f32 	%f47, %f44, %f46, %f45;
	add.s32 	%r33, %r38, -1;
	mad.lo.s32 	%r9, %r33, %r16, %r5;
	add.f32 	%f48, %f47, 0fCB40007F;
	neg.f32 	%f49, %f48;
	fma.rn.f32 	%f50, %f6, 0f3FB8AA3B, %f49;
	fma.rn.f32 	%f51, %f6, 0f32A57060, %f50;
	ex2.approx.ftz.f32 	%f52, %f51;
	mov.b32 	%r34, %f47;
	shl.b32 	%r35, %r34, 23;
	mov.b32 	%f53, %r35;
	mul.f32 	%f7, %f52, %f53;
	mov.u32 	%r39, %r3;
$L__BB1_11:
	add.s32 	%r36, %r9, %r39;
	mul.wide.u32 	%rd14, %r36, 4;
	add.s64 	%rd15, %rd1, %rd14;
	ld.global.f32 	%f54, [%rd15];
	add.s32 	%r37, %r36, %r16;
	mul.wide.u32 	%rd16, %r37, 4;
	add.s64 	%rd17, %rd1, %rd16;
	ld.global.f32 	%f55, [%rd17];
	fma.rn.f32 	%f56, %f7, %f54, %f55;
	st.global.f32 	[%rd17], %f56;
	add.s32 	%r39, %r39, %r6;
	setp.lt.u32 	%p13, %r39, %r16;
	@%p13 bra 	$L__BB1_11;
$L__BB1_12:
	bar.sync 	0;
	add.s32 	%r38, %r38, 1;
	setp.ne.s32 	%p14, %r38, %r17;
	@%p14 bra 	$L__BB1_3;
$L__BB1_13:
	ret;

}


// ===== COMPILED SASS (sm_100) =====

	.target	sm_100

	.elftype	@"ET_EXEC"


//--------------------- .note.nv.tkinfo           --------------------------
	.section	.note.nv.tkinfo,"",@"SHT_NOTE"
	.sectionflags	@"SHF_NOTE_NV_TKINFO"
	.tkinfo
        /*0018*/ 	.word	0x00000002
        /*0030*/ 	.string	""
        /*0030*/ 	.string	"ptxas"
        /*0030*/ 	.string	"Cuda compilation tools, release 13.0, V13.0.88"
        /*0030*/ 	.string	"Build cuda_13.0.r13.0/compiler.36424714_0"
        /*0030*/ 	.string	"-arch sm_100 -m 64 "



//--------------------- .note.nv.cuinfo           --------------------------
	.section	.note.nv.cuinfo,"",@"SHT_NOTE"
	.sectionflags	@"SHF_NOTE_NV_CUINFO"
        /*0018*/ 	.short	0x0002
        /*001a*/ 	.short	0x0064
        /*001c*/ 	.short	0x0082
	.zero		2


//--------------------- .nv.info                  --------------------------
	.section	.nv.info,"",@"SHT_CUDA_INFO"
	.align	4


	//----- nvinfo : EIATTR_REGCOUNT
	.align		4
        /*0000*/ 	.byte	0x04, 0x2f
        /*0002*/ 	.short	(.L_1 - .L_0)
	.align		4
.L_0:
        /*0004*/ 	.word	index@(mamba3_scan_chunk_f32)
        /*0008*/ 	.word	0x00000030


	//----- nvinfo : EIATTR_FRAME_SIZE
	.align		4
.L_1:
        /*000c*/ 	.byte	0x04, 0x11
        /*000e*/ 	.short	(.L_3 - .L_2)
	.align		4
.L_2:
        /*0010*/ 	.word	index@($__internal_0_$__cuda_sm3x_div_rn_noftz_f32_slowpath)
        /*0014*/ 	.word	0x00000200


	//----- nvinfo : EIATTR_FRAME_SIZE
	.align		4
.L_3:
        /*0018*/ 	.byte	0x04, 0x11
        /*001a*/ 	.short	(.L_5 - .L_4)
	.align		4
.L_4:
        /*001c*/ 	.word	index@(mamba3_scan_chunk_f32)
        /*0020*/ 	.word	0x00000200


	//----- nvinfo : EIATTR_REGCOUNT
	.align		4
.L_5:
        /*0024*/ 	.byte	0x04, 0x2f
        /*0026*/ 	.short	(.L_7 - .L_6)
	.align		4
.L_6:
        /*0028*/ 	.word	index@(mamba3_scan_prefix_f32)
        /*002c*/ 	.word	0x00000016


	//----- nvinfo : EIATTR_FRAME_SIZE
	.align		4
.L_7:
        /*0030*/ 	.byte	0x04, 0x11
        /*0032*/ 	.short	(.L_9 - .L_8)
	.align		4
.L_8:
        /*0034*/ 	.word	index@(mamba3_scan_prefix_f32)
        /*0038*/ 	.word	0x00000000


	//----- nvinfo : EIATTR_MIN_STACK_SIZE
	.align		4
.L_9:
        /*003c*/ 	.byte	0x04, 0x12
        /*003e*/ 	.short	(.L_11 - .L_10)
	.align		4
.L_10:
        /*0040*/ 	.word	index@(mamba3_scan_prefix_f32)
        /*0044*/ 	.word	0x00000000


	//----- nvinfo : EIATTR_MIN_STACK_SIZE
	.align		4
.L_11:
        /*0048*/ 	.byte	0x04, 0x12
        /*004a*/ 	.short	(.L_13 - .L_12)
	.align		4
.L_12:
        /*004c*/ 	.word	index@(mamba3_scan_chunk_f32)
        /*0050*/ 	.word	0x00000200
.L_13:


//--------------------- .nv.compat                --------------------------
	.section	.nv.compat,"",@"SHT_CUDA_COMPAT_INFO"
	.align	4
        /*0000*/ 	.byte	0x02, 0x09, 0x00, 0x00, 0x02, 0x02, 0x01, 0x00, 0x02, 0x05, 0x05, 0x00, 0x03, 0x07, 0x01, 0x01
        /*0010*/ 	.byte	0x02, 0x03, 0x00, 0x00, 0x02, 0x06, 0x01, 0x00, 0x04, 0x0b, 0x08, 0x00, 0x01, 0x00, 0x00, 0x00
        /*0020*/ 	.byte	0x00, 0x00, 0x00, 0x00


//--------------------- .nv.info.mamba3_scan_prefix_f32 --------------------------
	.section	.nv.info.mamba3_scan_prefix_f32,"",@"SHT_CUDA_INFO"
	.sectionflags	@""
	.align	4


	//----- nvinfo : EIATTR_CUDA_API_VERSION
	.align		4
        /*0000*/ 	.byte	0x04, 0x37
        /*0002*/ 	.short	(.L_15 - .L_14)
.L_14:
        /*0004*/ 	.word	0x00000082


	//----- nvinfo : EIATTR_KPARAM_INFO
	.align		4
.L_15:
        /*0008*/ 	.byte	0x04, 0x17
        /*000a*/ 	.short	(.L_17 - .L_16)
.L_16:
        /*000c*/ 	.word	0x00000000
        /*0010*/ 	.short	0x000c
        /*0012*/ 	.short	0x0048
        /*0014*/ 	.byte	0x00, 0xf0, 0x11, 0x00


	//----- nvinfo : EIATTR_KPARAM_INFO
	.align		4
.L_17:
        /*0018*/ 	.byte	0x04, 0x17
        /*001a*/ 	.short	(.L_19 - .L_18)
.L_18:
        /*001c*/ 	.word	0x00000000
        /*0020*/ 	.short	0x000b
        /*0022*/ 	.short	0x0044
        /*0024*/ 	.byte	0x00, 0xf0, 0x11, 0x00


	//----- nvinfo : EIATTR_KPARAM_INFO
	.align		4
.L_19:
        /*0028*/ 	.byte	0x04, 0x17
        /*002a*/ 	.short	(.L_21 - .L_20)
.L_20:
        /*002c*/ 	.word	0x00000000
        /*0030*/ 	.short	0x000a
        /*0032*/ 	.short	0x0040
        /*0034*/ 	.byte	0x00, 0xf0, 0x11, 0x00


	//----- nvinfo : EIATTR_KPARAM_INFO
	.align		4
.L_21:
        /*0038*/ 	.byte	0x04, 0x17
        /*003a*/ 	.short	(.L_23 - .L_22)
.L_22:
        /*003c*/ 	.word	0x00000000
        /*0040*/ 	.short	0x0009
        /*0042*/ 	.short	0x003c
        /*0044*/ 	.byte	0x00, 0xf0, 0x11, 0x00


	//----- nvinfo : EIATTR_KPARAM_INFO
	.align		4
.L_23:
        /*0048*/ 	.byte	0x04, 0x17
        /*004a*/ 	.short	(.L_25 - .L_24)
.L_24:
        /*004c*/ 	.word	0x00000000
        /*0050*/ 	.short	0x0008
        /*0052*/ 	.short	0x0038
        /*0054*/ 	.byte	0x00, 0xf0, 0x11, 0x00


	//----- nvinfo : EIATTR_KPARAM_INFO
	.align		4
.L_25:
        /*0058*/ 	.byte	0x04, 0x17
        /*005a*/ 	.short	(.L_27 - .L_26)
.L_26:
        /*005c*/ 	.word	0x00000000
        /*0060*/ 	.short	0x0007
        /*0062*/ 	.short	0x0034
        /*0064*/ 	.byte	0x00, 0xf0, 0x11, 0x00


	//----- nvinfo : EIATTR_KPARAM_INFO
	.align		4
.L_27:
        /*0068*/ 	.byte	0x04, 0x17
        /*006a*/ 	.short	(.L_29 - .L_28)
.L_28:
        /*006c*/ 	.word	0x00000000
        /*0070*/ 	.short	0x0006
        /*0072*/ 	.short	0x0030
        /*0074*/ 	.byte	0x00, 0xf0, 0x11, 0x00


	//----- nvinfo : EIATTR_KPARAM_INFO
	.align		4
.L_29:
        /*0078*/ 	.byte	0x04, 0x17
        /*007a*/ 	.short	(.L_31 - .L_30)
.L_30:
        /*007c*/ 	.word	0x00000000
        /*0080*/ 	.short	0x0005
        /*0082*/ 	.short	0x0028
        /*0084*/ 	.byte	0x00, 0xf5, 0x21, 0x00


	//----- nvinfo : EIATTR_KPARAM_INFO
	.align		4
.L_31:
        /*0088*/ 	.byte	0x04, 0x17
        /*008a*/ 	.short	(.L_33 - .L_32)
.L_32:
        /*008c*/ 	.word	0x00000000
        /*0090*/ 	.short	0x0004
        /*0092*/ 	.short	0x0020
        /*0094*/ 	.byte	0x00, 0xf0, 0x11, 0x00


	//----- nvinfo : EIATTR_KPARAM_INFO
	.align		4
.L_33:
        /*0098*/ 	.byte	0x04, 0x17
        /*009a*/ 	.short	(.L_35 - .L_34)
.L_34:
        /*009c*/ 	.word	0x00000000
        /*00a0*/ 	.short	0x0003
        /*00a2*/ 	.short	0x0018
        /*00a4*/ 	.byte	0x00, 0xf5, 0x21, 0x00


	//----- nvinfo : EIATTR_KPARAM_INFO
	.align		4
.L_35:
        /*00a8*/ 	.byte	0x04, 0x17
        /*00aa*/ 	.short	(.L_37 - .L_36)
.L_36:
        /*00ac*/ 	.word	0x00000000
        /*00b0*/ 	.short	0x0002
        /*00b2*/ 	.short	0x0010
        /*00b4*/ 	.byte	0x00, 0xf5, 0x21, 0x00


	//----- nvinfo : EIATTR_KPARAM_INFO
	.align		4
.L_37:
        /*00b8*/ 	.byte	0x04, 0x17
        /*00ba*/ 	.short	(.L_39 - .L_38)
.L_38:
        /*00bc*/ 	.word	0x00000000
        /*00c0*/ 	.short	0x0001
        /*00c2*/ 	.short	0x0008
        /*00c4*/ 	.byte	0x00, 0xf5, 0x21, 0x00


	//----- nvinfo : EIATTR_KPARAM_INFO
	.align		4
.L_39:
        /*00c8*/ 	.byte	0x04, 0x17
        /*00ca*/ 	.short	(.L_41 - .L_40)
.L_40:
        /*00cc*/ 	.word	0x00000000
        /*00d0*/ 	.short	0x0000
        /*00d2*/ 	.short	0x0000
        /*00d4*/ 	.byte	0x00, 0xf5, 0x21, 0x00


	//----- nvinfo : EIATTR_SPARSE_MMA_MASK
	.align		4
.L_41:
        /*00d8*/ 	.byte	0x03, 0x50
        /*00da*/ 	.short	0x0000


	//----- nvinfo : EIATTR_MAXREG_COUNT
	.align		4
        /*00dc*/ 	.byte	0x03, 0x1b
        /*00de*/ 	.short	0x00ff


	//----- nvinfo : EIATTR_NUM_BARRIERS
	.align		4
        /*00e0*/ 	.byte	0x02, 0x4c
        /*00e2*/ 	.byte	0x01
	.zero		1


	//----- nvinfo : EIATTR_MERCURY_ISA_VERSION
	.align		4
        /*00e4*/ 	.byte	0x03, 0x5f
        /*00e6*/ 	.short	0x0101


	//----- nvinfo : EIATTR_VRC_CTA_INIT_COUNT
	.align		4
        /*00e8*/ 	.byte	0x02, 0x4a
	.zero		1
	.zero		1


	//----- nvinfo : EIATTR_EXIT_INSTR_OFFSETS
	.align		4
        /*00ec*/ 	.byte	0x04, 0x1c
        /*00ee*/ 	.short	(.L_43 - .L_42)


	//   ....[0]....
.L_42:
        /*00f0*/ 	.word	0x00000170


	//   ....[1]....
        /*00f4*/ 	.word	0x000001a0


	//   ....[2]....
        /*00f8*/ 	.word	0x000002c0


	//   ....[3]....
        /*00fc*/ 	.word	0x00000880


	//----- nvinfo : EIATTR_CRS_STACK_SIZE
	.align		4
.L_43:
        /*0100*/ 	.byte	0x04, 0x1e
        /*0102*/ 	.short	(.L_45 - .L_44)
.L_44:
        /*0104*/ 	.word	0x00000000


	//----- nvinfo : EIATTR_CBANK_PARAM_SIZE
	.align		4
.L_45:
        /*0108*/ 	.byte	0x03, 0x19
        /*010a*/ 	.short	0x004c


	//----- nvinfo : EIATTR_PARAM_CBANK
	.align		4
        /*010c*/ 	.byte	0x04, 0x0a
        /*010e*/ 	.short	(.L_47 - .L_46)
	.align		4
.L_46:
        /*0110*/ 	.word	index@(.nv.constant0.mamba3_scan_prefix_f32)
        /*0114*/ 	.short	0x0380
        /*0116*/ 	.short	0x004c


	//----- nvinfo : EIATTR_SW_WAR
	.align		4
.L_47:
        /*0118*/ 	.byte	0x04, 0x36
        /*011a*/ 	.short	(.L_49 - .L_48)
.L_48:
        /*011c*/ 	.word	0x00000008
.L_49:


//--------------------- .nv.info.mamba3_scan_chunk_f32 --------------------------
	.section	.nv.info.mamba3_scan_chunk_f32,"",@"SHT_CUDA_INFO"
	.sectionflags	@""
	.align	4


	//----- nvinfo : EIATTR_CUDA_API_VERSION
	.align		4
        /*0000*/ 	.byte	0x04, 0x37
        /*0002*/ 	.short	(.L_51 - .L_50)
.L_50:
        /*0004*/ 	.word	0x00000082


	//----- nvinfo : EIATTR_KPARAM_INFO
	.align		4
.L_51:
        /*0008*/ 	.byte	0x04, 0x17
        /*000a*/ 	.short	(.L_53 - .L_52)
.L_52:
        /*000c*/ 	.word	0x00000000
        /*0010*/ 	.short	0x0016
        /*0012*/ 	.short	0x0090
        /*0014*/ 	.byte	0x00, 0xf0, 0x11, 0x00


	//----- nvinfo : EIATTR_KPARAM_INFO
	.align		4
.L_53:
        /*0018*/ 	.byte	0x04, 0x17
        /*001a*/ 	.short	(.L_55 - .L_54)
.L_54:
        /*001c*/ 	.word	0x00000000
        /*0020*/ 	.short	0x0015
        /*0022*/ 	.short	0x008c
        /*0024*/ 	.byte	0x00, 0xf0, 0x11, 0x00


	//----- nvinfo : EIATTR_KPARAM_INFO
	.align		4
.L_55:
        /*0028*/ 	.byte	0x04, 0x17
        /*002a*/ 	.short	(.L_57 - .L_56)
.L_56:
        /*002c*/ 	.word	0x00000000
        /*0030*/ 	.short	0x0014
        /*0032*/ 	.short	0x0088
        /*0034*/ 	.byte	0x00, 0xf0, 0x11, 0x00


	//----- nvinfo : EIATTR_KPARAM_INFO
	.align		4
.L_57:
        /*0038*/ 	.byte	0x04, 0x17
        /*003a*/ 	.short	(.L_59 - .L_58)
.L_58:
        /*003c*/ 	.word	0x00000000
        /*0040*/ 	.short	0x0013
        /*0042*/ 	.short	0x0084
        /*0044*/ 	.byte	0x00, 0xf0, 0x11, 0x00


	//----- nvinfo : EIATTR_KPARAM_INFO
	.align		4
.L_59:
        /*0048*/ 	.byte	0x04, 0x17
        /*004a*/ 	.short	(.L_61 - .L_60)
.L_60:
        /*004c*/ 	.word	0x00000000
        /*0050*/ 	.short	0x0012
        /*0052*/ 	.short	0x0080
        /*0054*/ 	.byte	0x00, 0xf0, 0x11, 0x00


	//----- nvinfo : EIATTR_KPARAM_INFO
	.align		4
.L_61:
        /*0058*/ 	.byte	0x04, 0x17
        /*005a*/ 	.short	(.L_63 - .L_62)
.L_62:
        /*005c*/ 	.word	0x00000000
        /*0060*/ 	.short	0x0011
        /*0062*/ 	.short	0x007c
        /*0064*/ 	.byte	0x00, 0xf0, 0x11, 0x00


	//----- nvinfo : EIATTR_KPARAM_INFO
	.align		4
.L_63:
        /*0068*/ 	.byte	0x04, 0x17
        /*006a*/ 	.short	(.L_65 - .L_64)
.L_64:
        /*006c*/ 	.word	0x00000000
        /*0070*/ 	.short	0x0010
        /*0072*/ 	.short	0x0078
        /*0074*/ 	.byte	0x00, 0xf0, 0x11, 0x00


	//----- nvinfo : EIATTR_KPARAM_INFO
	.align		4
.L_65:
        /*0078*/ 	.byte	0x04, 0x17
        /*007a*/ 	.short	(.L_67 - .L_66)
.L_66:
        /*007c*/ 	.word	0x00000000
        /*0080*/ 	.short	0x000f
        /*0082*/ 	.short	0x0074
        /*0084*/ 	.byte	0x00, 0xf0, 0x11, 0x00


	//----- nvinfo : EIATTR_KPARAM_INFO
	.align		4
.L_67:
        /*0088*/ 	.byte	0x04, 0x17
        /*008a*/ 	.short	(.L_69 - .L_68)
.L_68:
        /*008c*/ 	.word	0x00000000
        /*0090*/ 	.short	0x000e
        /*0092*/ 	.short	0x0070
        /*0094*/ 	.byte	0x00, 0xf0, 0x11, 0x00


	//----- nvinfo : EIATTR_KPARAM_INFO
	.align		4
.L_69:
        /*0098*/ 	.byte	0x04, 0x17
        /*009a*/ 	.short	(.L_71 - .L_70)
.L_70:
        /*009c*/ 	.word	0x00000000
        /*00a0*/ 	.short	0x000d
        /*00a2*/ 	.short	0x0068
        /*00a4*/ 	.byte	0x00, 0xf5, 0x21, 0x00


	//----- nvinfo : EIATTR_KPARAM_INFO
	.align		4
.L_71:
        /*00a8*/ 	.byte	0x04, 0x17
        /*00aa*/ 	.short	(.L_73 - .L_72)
.L_72:
        /*00ac*/ 	.word	0x00000000
        /*00b0*/ 	.short	0x000c
        /*00b2*/ 	.short	0x0060
        /*00b4*/ 	.byte	0x00, 0xf5, 0x21, 0x00


	//----- nvinfo : EIATTR_KPARAM_INFO
	.align		4
.L_73:
        /*00b8*/ 	.byte	0x04, 0x17
        /*00ba*/ 	.short	(.L_75 - .L_74)
.L_74:
        /*00bc*/ 	.word	0x00000000
        /*00c0*/ 	.short	0x000b
        /*00c2*/ 	.short	0x0058
        /*00c4*/ 	.byte	0x00, 0xf5, 0x21, 0x00


	//----- nvinfo : EIATTR_KPARAM_INFO
	.align		4
.L_75:
        /*00c8*/ 	.byte	0x04, 0x17
        /*00ca*/ 	.short	(.L_77 - .L_76)
.L_76:
        /*00cc*/ 	.word	0x00000000
        /*00d0*/ 	.short	0x000a
        /*00d2*/ 	.short	0x0050
        /*00d4*/ 	.byte	0x00, 0xf5, 0x21, 0x00


	//----- nvinfo : EIATTR_KPARAM_INFO
	.align		4
.L_77:
        /*00d8*/ 	.byte	0x04, 0x17
        /*00da*/ 	.short	(.L_79 - .L_78)
.L_78:
        /*00dc*/ 	.word	0x00000000
        /*00e0*/ 	.short	0x0009
        /*00e2*/ 	.short	0x0048
        /*00e4*/ 	.byte	0x00, 0xf0, 0x11, 0x00


	//----- nvinfo : EIATTR_KPARAM_INFO
	.align		4
.L_79:
        /*00e8*/ 	.byte	0x04, 0x17
        /*00ea*/ 	.short	(.L_81 - .L_80)
.L_80:
        /*00ec*/ 	.word	0x00000000
        /*00f0*/ 	.short	0x0008
        /*00f2*/ 	.short	0x0040
        /*00f4*/ 	.byte	0x00, 0xf5, 0x21, 0x00


	//----- nvinfo : EIATTR_KPARAM_INFO
	.align		4
.L_81:
        /*00f8*/ 	.byte	0x04, 0x17
        /*00fa*/ 	.short	(.L_83 - .L_82)
.L_82:
        /*00fc*/ 	.word	0x00000000
        /*0100*/ 	.short	0x0007
        /*0102*/ 	.short	0x0038
        /*0104*/ 	.byte	0x00, 0xf0, 0x11, 0x00


	//----- nvinfo : EIATTR_KPARAM_INFO
	.align		4
.L_83:
        /*0108*/ 	.byte	0x04, 0x17
        /*010a*/ 	.short	(.L_85 - .L_84)
.L_84:
        /*010c*/ 	.word	0x00000000
        /*0110*/ 	.short	0x0006
        /*0112*/ 	.short	0x0030
        /*0114*/ 	.byte	0x00, 0xf5, 0x21, 0x00


	//----- nvinfo : EIATTR_KPARAM_INFO
	.align		4
.L_85:
        /*0118*/ 	.byte	0x04, 0x17
        /*011a*/ 	.short	(.L_87 - .L_86)
.L_86:
        /*011c*/ 	.word	0x00000000
        /*0120*/ 	.short	0x0005
        /*0122*/ 	.short	0x0028
        /*0124*/ 	.byte	0x00, 0xf0, 0x11, 0x00


	//----- nvinfo : EIATTR_KPARAM_INFO
	.align		4
.L_87:
        /*0128*/ 	.byte	0x04, 0x17
        /*012a*/ 	.short	(.L_89 - .L_88)
.L_88:
        /*012c*/ 	.word	0x00000000
        /*0130*/ 	.short	0x0004
        /*0132*/ 	.short	0x0020
        /*0134*/ 	.byte	0x00, 0xf5, 0x21, 0x00


	//----- nvinfo : EIATTR_KPARAM_INFO
	.align		4
.L_89:
        /*0138*/ 	.byte	0x04, 0x17
        /*013a*/ 	.short	(.L_91 - .L_90)
.L_90:
        /*013c*/ 	.word	0x00000000
        /*0140*/ 	.short	0x0003
        /*0142*/ 	.short	0x0018
        /*0144*/ 	.byte	0x00, 0xf5, 0x21, 0x00


	//----- nvinfo : EIATTR_KPARAM_INFO
	.align		4
.L_91:
        /*0148*/ 	.byte	0x04, 0x17
        /*014a*/ 	.short	(.L_93 - .L_92)
.L_92:
        /*014c*/ 	.word	0x00000000
        /*0150*/ 	.short	0x0002
        /*0152*/ 	.short	0x0010
        /*0154*/ 	.byte	0x00, 0xf5, 0x21, 0x00


	//----- nvinfo : EIATTR_KPARAM_INFO
	.align		4
.L_93:
        /*0158*/ 	.byte	0x04, 0x17
        /*015a*/ 	.short	(.L_95 - .L_94)
.L_94:
        /*015c*/ 	.word	0x00000000
        /*0160*/ 	.short	0x0001
        /*0162*/ 	.short	0x0008
        /*0164*/ 	.byte	0x00, 0xf5, 0x21, 0x00


	//----- nvinfo : EIATTR_KPARAM_INFO
	.align		4
.L_95:
        /*0168*/ 	.byte	0x04, 0x17
        /*016a*/ 	.short	(.L_97 - .L_96)
.L_96:
        /*016c*/ 	.word	0x00000000
        /*0170*/ 	.short	0x0000
        /*0172*/ 	.short	0x0000
        /*0174*/ 	.byte	0x00, 0xf5, 0x21, 0x00


	//----- nvinfo : EIATTR_SPARSE_MMA_MASK
	.align		4
.L_97:
        /*0178*/ 	.byte	0x03, 0x50
        /*017a*/ 	.short	0x0000


	//----- nvinfo : EIATTR_MAXREG_COUNT
	.align		4
        /*017c*/ 	.byte	0x03, 0x1b
        /*017e*/ 	.short	0x00ff


	//----- nvinfo : EIATTR_MERCURY_ISA_VERSION
	.align		4
        /*0180*/ 	.byte	0x03, 0x5f
        /*0182*/ 	.short	0x0101


	//----- nvinfo : EIATTR_VRC_CTA_INIT_COUNT
	.align		4
        /*0184*/ 	.byte	0x02, 0x4a
	.zero		1
	.zero		1


	//----- nvinfo : EIATTR_EXIT_INSTR_OFFSETS
	.align		4
        /*0188*/ 	.byte	0x04, 0x1c
        /*018a*/ 	.short	(.L_99 - .L_98)


	//   ....[0]....
.L_98:
        /*018c*/ 	.word	0x000002b0


	//   ....[1]....
        /*0190*/ 	.word	0x000002f0


	//   ....[2]....
        /*0194*/ 	.word	0x00000860


	//   ....[3]....
        /*0198*/ 	.word	0x00000c10


	//   ....[4]....
        /*019c*/ 	.word	0x00001fc0


	//   ....[5]....
        /*01a0*/ 	.word	0x00003340


	//   ....[6]....
        /*01a4*/ 	.word	0x00003be0


	//   ....[7]....
        /*01a8*/ 	.word	0x00006150


	//----- nvinfo : EIATTR_CRS_STACK_SIZE
	.align		4
.L_99:
        /*01ac*/ 	.byte	0x04, 0x1e
        /*01ae*/ 	.short	(.L_101 - .L_100)
.L_100:
        /*01b0*/ 	.word	0x00000000


	//----- nvinfo : EIATTR_CBANK_PARAM_SIZE
	.align		4
.L_101:
        /*01b4*/ 	.byte	0x03, 0x19
        /*01b6*/ 	.short	0x0094


	//----- nvinfo : EIATTR_PARAM_CBANK
	.align		4
        /*01b8*/ 	.byte	0x04, 0x0a
        /*01ba*/ 	.short	(.L_103 - .L_102)
	.align		4
.L_102:
        /*01bc*/ 	.word	index@(.nv.constant0.mamba3_scan_chunk_f32)
        /*01c0*/ 	.short	0x0380
        /*01c2*/ 	.short	0x0094


	//----- nvinfo : EIATTR_SW_WAR
	.align		4
.L_103:
        /*01c4*/ 	.byte	0x04, 0x36
        /*01c6*/ 	.short	(.L_105 - .L_104)
.L_104:
        /*01c8*/ 	.word	0x00000008
.L_105:


//--------------------- .nv.callgraph             --------------------------
	.section	.nv.callgraph,"",@"SHT_CUDA_CALLGRAPH"
	.align	4
	.sectionentsize	8
	.align		4
        /*0000*/ 	.word	0x00000000
	.align		4
        /*0004*/ 	.word	0xffffffff
	.align		4
        /*0008*/ 	.word	0x00000000
	.align		4
        /*000c*/ 	.word	0xfffffffe
	.align		4
        /*0010*/ 	.word	0x00000000
	.align		4
        /*0014*/ 	.word	0xfffffffd
	.align		4
        /*0018*/ 	.word	0x00000000
	.align		4
        /*001c*/ 	.word	0xfffffffc


//--------------------- .text.mamba3_scan_prefix_f32 --------------------------
	.section	.text.mamba3_scan_prefix_f32,"ax",@progbits
	.align	128
        .global         mamba3_scan_prefix_f32
        .type           mamba3_scan_prefix_f32,@function
        .size           mamba3_scan_prefix_f32,(.L_x_78 - mamba3_scan_prefix_f32)
        .other          mamba3_scan_prefix_f32,@"STO_CUDA_ENTRY STV_DEFAULT"
mamba3_scan_prefix_f32:
.text.mamba3_scan_prefix_f32:
[----:B------:R-:W-:Y:S08]  /*0000*/  LDC R1, c[0x0][0x37c] ;  /* 0x0000df00ff017b82 */ /* 0x000ff00000000800 */
[----:B------:R-:W0:Y:S01]  /*0010*/  LDC R8, c[0x0][0x3b8] ;  /* 0x0000ee00ff087b82 */ /* 0x000e220000000800 */
[----:B------:R-:W1:Y:S07]  /*0020*/  LDCU UR5, c[0x0][0x3b0] ;  /* 0x00007600ff0577ac */ /* 0x000e6e0008000800 */
[----:B------:R-:W2:Y:S01]  /*0030*/  S2UR UR4, SR_CTAID.X ;  /* 0x00000000000479c3 */ /* 0x000ea20000002500 */
[----:B0-----:R-:W0:Y:S01]  /*0040*/  I2F.U32.RP R4, R8 ;  /* 0x0000000800047306 */ /* 0x001e220000209000 */
[----:B------:R-:W-:-:S07]  /*0050*/  ISETP.NE.U32.AND P2, PT, R8, RZ, PT ;  /* 0x000000ff0800720c */ /* 0x000fce0003f45070 */
[----:B0-----:R-:W0:Y:S02]  /*0060*/  MUFU.RCP R4, R4 ;  /* 0x0000000400047308 */ /* 0x001e240000001000 */
[----:B0-----:R-:W-:-:S06]  /*0070*/  IADD3 R2, PT, PT, R4, 0xffffffe, RZ ;  /* 0x0ffffffe04027810 */ /* 0x001fcc0007ffe0ff */
[----:B------:R0:W3:Y:S02]  /*0080*/  F2I.FTZ.U32.TRUNC.NTZ R3, R2 ;  /* 0x0000000200037305 */ /* 0x0000e4000021f000 */
[----:B0-----:R-:W-:Y:S01]  /*0090*/  HFMA2 R2, -RZ, RZ, 0, 0 ;  /* 0x00000000ff027431 */ /* 0x001fe200000001ff */
[----:B---3--:R-:W-:-:S05]  /*00a0*/  IADD3 R5, PT, PT, RZ, -R3, RZ ;  /* 0x80000003ff057210 */ /* 0x008fca0007ffe0ff */
[----:B------:R-:W-:-:S04]  /*00b0*/  IMAD R5, R5, R8, RZ ;  /* 0x0000000805057224 */ /* 0x000fc800078e02ff */
[----:B------:R-:W-:-:S06]  /*00c0*/  IMAD.HI.U32 R0, R3, R5, R2 ;  /* 0x0000000503007227 */ /* 0x000fcc00078e0002 */
[----:B--2---:R-:W-:-:S05]  /*00d0*/  IMAD.HI.U32 R0, R0, UR4, RZ ;  /* 0x0000000400007c27 */ /* 0x004fca000f8e00ff */
[----:B------:R-:W-:-:S05]  /*00e0*/  IADD3 R3, PT, PT, -R0, RZ, RZ ;  /* 0x000000ff00037210 */ /* 0x000fca0007ffe1ff */
[----:B------:R-:W-:-:S05]  /*00f0*/  IMAD R3, R8, R3, UR4 ;  /* 0x0000000408037e24 */ /* 0x000fca000f8e0203 */
[----:B------:R-:W-:-:S13]  /*0100*/  ISETP.GE.U32.AND P0, PT, R3, R8, PT ;  /* 0x000000080300720c */ /* 0x000fda0003f06070 */
[-C--:B------:R-:W-:Y:S02]  /*0110*/  @P0 IADD3 R3, PT, PT, R3, -R8.reuse, RZ ;  /* 0x8000000803030210 */ /* 0x080fe40007ffe0ff */
[----:B------:R-:W-:Y:S02]  /*0120*/  @P0 IADD3 R0, PT, PT, R0, 0x1, RZ ;  /* 0x0000000100000810 */ /* 0x000fe40007ffe0ff */
[----:B------:R-:W-:-:S13]  /*0130*/  ISETP.GE.U32.AND P1, PT, R3, R8, PT ;  /* 0x000000080300720c */ /* 0x000fda0003f26070 */
[----:B------:R-:W-:Y:S02]  /*0140*/  @P1 IADD3 R0, PT, PT, R0, 0x1, RZ ;  /* 0x0000000100001810 */ /* 0x000fe40007ffe0ff */
[----:B------:R-:W-:-:S04]  /*0150*/  @!P2 LOP3.LUT R0, RZ, R8, RZ, 0x33, !PT ;  /* 0x00000008ff00a212 */ /* 0x000fc800078e33ff */
[----:B-1----:R-:W-:-:S13]  /*0160*/  ISETP.GE.U32.AND P0, PT, R0, UR5, PT ;  /* 0x0000000500007c0c */ /* 0x002fda000bf06070 */
[----:B------:R-:W-:Y:S05]  /*0170*/  @P0 EXIT ;  /* 0x000000000000094d */ /* 0x000fea0003800000 */
[----:B------:R-:W0:Y:S02]  /*0180*/  LDC R9, c[0x0][0x3c0] ;  /* 0x0000f000ff097b82 */ /* 0x000e240000000800 */
[----:B0-----:R-:W-:-:S13]  /*0190*/  ISETP.GE.U32.AND P0, PT, R9, 0x2, PT ;  /* 0x000000020900780c */ /* 0x001fda0003f06070 */
[----:B------:R-:W-:Y:S05]  /*01a0*/  @!P0 EXIT ;  /* 0x000000000000894d */ /* 0x000fea0003800000 */
[----:B------:R-:W0:Y:S01]  /*01b0*/  LDC.64 R2, c[0x0][0x3a8] ;  /* 0x0000ea00ff027b82 */ /* 0x000e220000000a00 */
[----:B------:R-:W1:Y:S01]  /*01c0*/  LDCU UR5, c[0x0][0x3bc] ;  /* 0x00007780ff0577ac */ /* 0x000e620008000800 */
[----:B------:R-:W2:Y:S01]  /*01d0*/  S2R R6, SR_TID.X ;  /* 0x0000000000067919 */ /* 0x000ea20000002100 */
[----:B------:R-:W-:Y:S01]  /*01e0*/  IADD3 R7, PT, PT, -R0, RZ, RZ ;  /* 0x000000ff00077210 */ /* 0x000fe20007ffe1ff */
[----:B------:R-:W3:Y:S04]  /*01f0*/  LDCU.64 UR6, c[0x0][0x358] ;  /* 0x00006b00ff0677ac */ /* 0x000ee80008000a00 */
[----:B------:R-:W4:Y:S01]  /*0200*/  LDC.64 R4, c[0x0][0x390] ;  /* 0x0000e400ff047b82 */ /* 0x000f220000000a00 */
[----:B------:R-:W-:Y:S01]  /*0210*/  IMAD R7, R8, R7, UR4 ;  /* 0x0000000408077e24 */ /* 0x000fe2000f8e0207 */
[----:B------:R-:W0:Y:S03]  /*0220*/  LDCU UR8, c[0x0][0x360] ;  /* 0x00006c00ff0877ac */ /* 0x000e260008000800 */
[----:B------:R-:W-:Y:S01]  /*0230*/  IMAD R8, R0, R8, R7 ;  /* 0x0000000800087224 */ /* 0x000fe200078e0207 */
[----:B------:R-:W-:Y:S01]  /*0240*/  UMOV UR4, 0x1 ;  /* 0x0000000100047882 */ /* 0x000fe20000000000 */
[----:B-1----:R-:W-:-:S04]  /*0250*/  IMAD R9, R9, UR5, RZ ;  /* 0x0000000509097c24 */ /* 0x002fc8000f8e02ff */
[----:B------:R-:W-:Y:S02]  /*0260*/  IMAD R8, R8, R9, RZ ;  /* 0x0000000908087224 */ /* 0x000fe400078e02ff */
[----:B0-----:R-:W-:-:S04]  /*0270*/  IMAD.WIDE.U32 R2, R7, 0x4, R2 ;  /* 0x0000000407027825 */ /* 0x001fc800078e0002 */
[----:B--234-:R-:W-:-:S07]  /*0280*/  IMAD.WIDE.U32 R4, R7, 0x4, R4 ;  /* 0x0000000407047825 */ /* 0x01cfce00078e0004 */
.L_x_4:
[----:B------:R-:W0:Y:S01]  /*0290*/  LDC R9, c[0x0][0x3b4] ;  /* 0x0000ed00ff097b82 */ /* 0x000e220000000800 */
[----:B------:R-:W-:-:S06]  /*02a0*/  USHF.L.U32 UR9, UR4, 0x7, URZ ;  /* 0x0000000704097899 */ /* 0x000fcc00080006ff */
[----:B0-----:R-:W-:-:S13]  /*02b0*/  ISETP.LE.U32.AND P0, PT, R9, UR9, PT ;  /* 0x0000000909007c0c */ /* 0x001fda000bf03070 */
[----:B-1----:R-:W-:Y:S05]  /*02c0*/  @P0 EXIT ;  /* 0x000000000000094d */ /* 0x002fea0003800000 */
[----:B------:R-:W0:Y:S01]  /*02d0*/  LDCU UR5, c[0x0][0x3a0] ;  /* 0x00007400ff0577ac */ /* 0x000e220008000800 */
[----:B------:R-:W1:Y:S01]  /*02e0*/  LDC.64 R12, c[0x0][0x398] ;  /* 0x0000e600ff0c7b82 */ /* 0x000e620000000a00 */
[----:B------:R-:W-:Y:S01]  /*02f0*/  IMAD R10, R0, R9, UR9 ;  /* 0x00000009000a7e24 */ /* 0x000fe2000f8e0209 */
[----:B------:R-:W2:Y:S06]  /*0300*/  LDCU UR10, c[0x0][0x3b8] ;  /* 0x00007700ff0a77ac */ /* 0x000eac0008000800 */
[----:B------:R-:W3:Y:S01]  /*0310*/  LDC R15, c[0x0][0x3c8] ;  /* 0x0000f200ff0f7b82 */ /* 0x000ee20000000800 */
[----:B0-----:R-:W-:Y:S01]  /*0320*/  ISETP.NE.AND P0, PT, RZ, UR5, PT ;  /* 0x00000005ff007c0c */ /* 0x001fe2000bf05270 */
[----:B--2---:R-:W-:-:S02]  /*0330*/  IMAD R9, R10, UR10, R7 ;  /* 0x0000000a0a097c24 */ /* 0x004fc4000f8e0207 */
[----:B------:R0:W5:Y:S02]  /*0340*/  LDG.E.CONSTANT R10, desc[UR6][R4.64] ;  /* 0x00000006040a7981 */ /* 0x000164000c1e9900 */
[----:B-1----:R-:W-:Y:S02]  /*0350*/  IMAD.WIDE.U32 R12, R9, 0x4, R12 ;  /* 0x00000004090c7825 */ /* 0x002fe400078e000c */
[----:B------:R-:W1:Y:S06]  /*0360*/  LDC R9, c[0x0][0x3bc] ;  /* 0x0000ef00ff097b82 */ /* 0x000e6c0000000800 */
[----:B------:R-:W2:Y:S04]  /*0370*/  @P0 LDG.E.CONSTANT R14, desc[UR6][R2.64] ;  /* 0x00000006020e0981 */ /* 0x000ea8000c1e9900 */
[----:B------:R-:W2:Y:S01]  /*0380*/  LDG.E.CONSTANT R11, desc[UR6][R12.64] ;  /* 0x000000060c0b7981 */ /* 0x000ea2000c1e9900 */
[----:B-1----:R-:W-:Y:S01]  /*0390*/  ISETP.GE.U32.AND P1, PT, R6, R9, PT ;  /* 0x000000090600720c */ /* 0x002fe20003f26070 */
[----:B--2---:R-:W-:-:S05]  /*03a0*/  @P0 FADD R11, R11, R14 ;  /* 0x0000000e0b0b0221 */ /* 0x004fca0000000000 */
[----:B------:R-:W-:-:S04]  /*03b0*/  FSETP.GT.AND P0, PT, R11, 20, PT ;  /* 0x41a000000b00780b */ /* 0x000fc80003f04000 */
[----:B---3--:R-:W-:Y:S02]  /*03c0*/  ISETP.EQ.OR P0, PT, R15, RZ, P0 ;  /* 0x000000ff0f00720c */ /* 0x008fe40000702670 */
[----:B------:R-:W-:-:S11]  /*03d0*/  MOV R15, R11 ;  /* 0x0000000b000f7202 */ /* 0x000fd60000000f00 */
[----:B0-----:R-:W-:Y:S05]  /*03e0*/  @P0 BRA `(.L_x_0) ;  /* 0x00000000009c0947 */ /* 0x001fea0003800000 */
[----:B------:R-:W-:Y:S01]  /*03f0*/  FSETP.GEU.AND P0, PT, R11, -20, PT ;  /* 0xc1a000000b00780b */ /* 0x000fe20003f0e000 */
[----:B------:R-:W-:-:S12]  /*0400*/  HFMA2 R15, -RZ, RZ, 0, 0 ;  /* 0x00000000ff0f7431 */ /* 0x000fd800000001ff */
[----:B------:R-:W-:Y:S05]  /*0410*/  @!P0 BRA `(.L_x_0) ;  /* 0x0000000000908947 */ /* 0x000fea0003800000 */
[----:B------:R-:W-:Y:S02]  /*0420*/  MOV R12, 0x3bbb989d ;  /* 0x3bbb989d000c7802 */ /* 0x000fe40000000f00 */
[----:B------:R-:W-:Y:S02]  /*0430*/  MOV R13, 0x437c0000 ;  /* 0x437c0000000d7802 */ /* 0x000fe40000000f00 */
[----:B------:R-:W-:Y:S01]  /*0440*/  MOV R18, 0x3e055027 ;  /* 0x3e05502700127802 */ /* 0x000fe20000000f00 */
[----:B------:R-:W-:-:S04]  /*0450*/  FFMA.SAT R12, R11, R12, 0.5 ;  /* 0x3f0000000b0c7423 */ /* 0x000fc8000000200c */
[----:B------:R-:W-:-:S04]  /*0460*/  FFMA.RM R12, R12, R13, 12582913 ;  /* 0x4b4000010c0c7423 */ /* 0x000fc8000000400d */
[----:B------:R-:W-:-:S04]  /*0470*/  FADD R14, R12, -12583039 ;  /* 0xcb40007f0c0e7421 */ /* 0x000fc80000000000 */
[----:B------:R-:W-:-:S04]  /*0480*/  FFMA R14, R11, 1.4426950216293334961, -R14 ;  /* 0x3fb8aa3b0b0e7823 */ /* 0x000fc8000000080e */
[----:B------:R-:W-:Y:S01]  /*0490*/  FFMA R14, R11, 1.925963033500011079e-08, R14 ;  /* 0x32a570600b0e7823 */ /* 0x000fe2000000000e */
[----:B------:R-:W-:-:S05]  /*04a0*/  SHF.L.U32 R11, R12, 0x17, RZ ;  /* 0x000000170c0b7819 */ /* 0x000fca00000006ff */
[----:B------:R-:W0:Y:S02]  /*04b0*/  MUFU.EX2 R14, R14 ;  /* 0x0000000e000e7308 */ /* 0x000e240000000800 */
[----:B0-----:R-:W-:-:S05]  /*04c0*/  FFMA R11, R11, R14, 1 ;  /* 0x3f8000000b0b7423 */ /* 0x001fca000000000e */
[----:B------:R-:W-:-:S13]  /*04d0*/  FSETP.GEU.AND P0, PT, R11, 1.175494350822287508e-38, PT ;  /* 0x008000000b00780b */ /* 0x000fda0003f0e000 */
[----:B------:R-:W-:-:S05]  /*04e0*/  @!P0 FMUL R11, R11, 8388608 ;  /* 0x4b0000000b0b8820 */ /* 0x000fca0000400000 */
[C---:B------:R-:W-:Y:S02]  /*04f0*/  IADD3 R12, PT, PT, R11.reuse, -0x3f2aaaab, RZ ;  /* 0xc0d555550b0c7810 */ /* 0x040fe40007ffe0ff */
[----:B------:R-:W-:Y:S02]  /*0500*/  FSETP.NEU.AND P2, PT, R11, RZ, PT ;  /* 0x000000ff0b00720b */ /* 0x000fe40003f4d000 */
[----:B------:R-:W-:-:S04]  /*0510*/  LOP3.LUT R16, R12, 0xff800000, RZ, 0xc0, !PT ;  /* 0xff8000000c107812 */ /* 0x000fc800078ec0ff */
[-C--:B------:R-:W-:Y:S02]  /*0520*/  IADD3 R12, PT, PT, R11, -R16.reuse, RZ ;  /* 0x800000100b0c7210 */ /* 0x080fe40007ffe0ff */
[----:B------:R-:W-:-:S03]  /*0530*/  I2FP.F32.S32 R13, R16 ;  /* 0x00000010000d7245 */ /* 0x000fc60000201400 */
[----:B------:R-:W-:-:S04]  /*0540*/  FADD R15, R12, -1 ;  /* 0xbf8000000c0f7421 */ /* 0x000fc80000000000 */
[----:B------:R-:W-:-:S04]  /*0550*/  FFMA R12, R15, -R18, 0.14084610342979431152 ;  /* 0x3e1039f60f0c7423 */ /* 0x000fc80000000812 */
[----:B------:R-:W-:-:S04]  /*0560*/  FFMA R12, R15, R12, -0.12148627638816833496 ;  /* 0xbdf8cdcc0f0c7423 */ /* 0x000fc8000000000c */
[----:B------:R-:W-:-:S04]  /*0570*/  FFMA R12, R15, R12, 0.13980610668659210205 ;  /* 0x3e0f29550f0c7423 */ /* 0x000fc8000000000c */
[----:B------:R-:W-:-:S04]  /*0580*/  FFMA R12, R15, R12, -0.16684235632419586182 ;  /* 0xbe2ad8b90f0c7423 */ /* 0x000fc8000000000c */
[----:B------:R-:W-:-:S04]  /*0590*/  FFMA R12, R15, R12, 0.20012299716472625732 ;  /* 0x3e4ced0b0f0c7423 */ /* 0x000fc8000000000c */
[----:B------:R-:W-:-:S04]  /*05a0*/  FFMA R12, R15, R12, -0.24999669194221496582 ;  /* 0xbe7fff220f0c7423 */ /* 0x000fc8000000000c */
[----:B------:R-:W-:-:S04]  /*05b0*/  FFMA R12, R15, R12, 0.33333182334899902344 ;  /* 0x3eaaaa780f0c7423 */ /* 0x000fc8000000000c */
[----:B------:R-:W-:Y:S01]  /*05c0*/  FFMA R14, R15, R12, -0.5 ;  /* 0xbf0000000f0e7423 */ /* 0x000fe2000000000c */
[----:B------:R-:W-:Y:S02]  /*05d0*/  FSEL R12, RZ, -23, P0 ;  /* 0xc1b80000ff0c7808 */ /* 0x000fe40000000000 */
[----:B------:R-:W-:Y:S01]  /*05e0*/  ISETP.GT.U32.AND P0, PT, R11, 0x7f7fffff, PT ;  /* 0x7f7fffff0b00780c */ /* 0x000fe20003f04070 */
[----:B------:R-:W-:Y:S02]  /*05f0*/  FMUL R14, R15, R14 ;  /* 0x0000000e0f0e7220 */ /* 0x000fe40000400000 */
[----:B------:R-:W-:Y:S02]  /*0600*/  FFMA R12, R13, 1.1920928955078125e-07, R12 ;  /* 0x340000000d0c7823 */ /* 0x000fe4000000000c */
[----:B------:R-:W-:Y:S01]  /*0610*/  FFMA R15, R15, R14, R15 ;  /* 0x0000000e0f0f7223 */ /* 0x000fe2000000000f */
[----:B------:R-:W-:-:S03]  /*0620*/  MOV R14, 0x7f800000 ;  /* 0x7f800000000e7802 */ /* 0x000fc60000000f00 */
[----:B------:R-:W-:-:S04]  /*0630*/  FFMA R15, R12, 0.69314718246459960938, R15 ;  /* 0x3f3172180c0f7823 */ /* 0x000fc8000000000f */
[----:B------:R-:W-:-:S05]  /*0640*/  @P0 FFMA R15, R11, R14, +INF ;  /* 0x7f8000000b0f0423 */ /* 0x000fca000000000e */
[----:B------:R-:W-:-:S07]  /*0650*/  FSEL R15, R15, -INF , P2 ;  /* 0xff8000000f0f7808 */ /* 0x000fce0001000000 */
.L_x_0:
[----:B------:R-:W-:Y:S01]  /*0660*/  BSSY.RECONVERGENT B0, `(.L_x_1) ;  /* 0x000001c000007945 */ /* 0x000fe20003800200 */
[----:B-----5:R-:W-:-:S03]  /*0670*/  FMUL R15, R10, R15 ;  /* 0x0000000f0a0f7220 */ /* 0x020fc60000400000 */
[----:B------:R-:W-:Y:S05]  /*0680*/  @P1 BRA `(.L_x_2) ;  /* 0x0000000000641947 */ /* 0x000fea0003800000 */
[----:B------:R-:W-:Y:S01]  /*0690*/  HFMA2 R11, -RZ, RZ, 3.7421875, 0 ;  /* 0x437c0000ff0b7431 */ /* 0x000fe200000001ff */
[----:B------:R-:W-:Y:S01]  /*06a0*/  MOV R10, 0x3bbb989d ;  /* 0x3bbb989d000a7802 */ /* 0x000fe20000000f00 */
[----:B------:R-:W-:Y:S01]  /*06b0*/  UIADD3 UR5, UPT, UPT, UR4, -0x1, URZ ;  /* 0xffffffff04057890 */ /* 0x000fe2000fffe0ff */
[----:B------:R-:W-:-:S03]  /*06c0*/  MOV R16, R6 ;  /* 0x0000000600107202 */ /* 0x000fc60000000f00 */
[----:B------:R-:W-:Y:S02]  /*06d0*/  FFMA.SAT R10, R15, R10, 0.5 ;  /* 0x3f0000000f0a7423 */ /* 0x000fe4000000200a */
[----:B------:R-:W-:Y:S02]  /*06e0*/  IMAD R19, R9, UR5, R8 ;  /* 0x0000000509137c24 */ /* 0x000fe4000f8e0208 */
[----:B------:R-:W-:-:S04]  /*06f0*/  FFMA.RM R12, R10, R11, 12582913 ;  /* 0x4b4000010a0c7423 */ /* 0x000fc8000000400b */
[C---:B------:R-:W-:Y:S01]  /*0700*/  FADD R10, R12.reuse, -12583039 ;  /* 0xcb40007f0c0a7421 */ /* 0x040fe20000000000 */
[----:B------:R-:W-:-:S03]  /*0710*/  SHF.L.U32 R12, R12, 0x17, RZ ;  /* 0x000000170c0c7819 */ /* 0x000fc600000006ff */
[----:B------:R-:W-:-:S04]  /*0720*/  FFMA R10, R15, 1.4426950216293334961, -R10 ;  /* 0x3fb8aa3b0f0a7823 */ /* 0x000fc8000000080a */
[----:B------:R-:W-:Y:S02]  /*0730*/  FFMA R13, R15, 1.925963033500011079e-08, R10 ;  /* 0x32a570600f0d7823 */ /* 0x000fe4000000000a */
[----:B------:R-:W0:Y:S04]  /*0740*/  LDC.64 R10, c[0x0][0x380] ;  /* 0x0000e000ff0a7b82 */ /* 0x000e280000000a00 */
[----:B------:R-:W1:Y:S02]  /*0750*/  MUFU.EX2 R13, R13 ;  /* 0x0000000d000d7308 */ /* 0x000e640000000800 */
[----:B-1----:R-:W-:-:S07]  /*0760*/  FMUL R18, R13, R12 ;  /* 0x0000000c0d127220 */ /* 0x002fce0000400000 */
.L_x_3:
[----:B------:R-:W-:-:S04]  /*0770*/  IADD3 R14, PT, PT, R19, R16, RZ ;  /* 0x00000010130e7210 */ /* 0x000fc80007ffe0ff */
[C---:B-1----:R-:W-:Y:S01]  /*0780*/  IADD3 R13, PT, PT, R14.reuse, R9, RZ ;  /* 0x000000090e0d7210 */ /* 0x042fe20007ffe0ff */
[----:B0-----:R-:W-:-:S04]  /*0790*/  IMAD.WIDE.U32 R14, R14, 0x4, R10 ;  /* 0x000000040e0e7825 */ /* 0x001fc800078e000a */
[----:B------:R-:W-:Y:S02]  /*07a0*/  IMAD.WIDE.U32 R12, R13, 0x4, R10 ;  /* 0x000000040d0c7825 */ /* 0x000fe400078e000a */
[----:B------:R-:W2:Y:S04]  /*07b0*/  LDG.E R14, desc[UR6][R14.64] ;  /* 0x000000060e0e7981 */ /* 0x000ea8000c1e1900 */
[----:B------:R-:W2:Y:S01]  /*07c0*/  LDG.E R17, desc[UR6][R12.64] ;  /* 0x000000060c117981 */ /* 0x000ea2000c1e1900 */
[----:B------:R-:W-:-:S04]  /*07d0*/  IADD3 R16, PT, PT, R16, UR8, RZ ;  /* 0x0000000810107c10 */ /* 0x000fc8000fffe0ff */
[----:B------:R-:W-:Y:S01]  /*07e0*/  ISETP.GE.U32.AND P0, PT, R16, R9, PT ;  /* 0x000000091000720c */ /* 0x000fe20003f06070 */
[----:B--2---:R-:W-:-:S05]  /*07f0*/  FFMA R17, R18, R14, R17 ;  /* 0x0000000e12117223 */ /* 0x004fca0000000011 */
[----:B------:R1:W-:Y:S07]  /*0800*/  STG.E desc[UR6][R12.64], R17 ;  /* 0x000000110c007986 */ /* 0x0003ee000c101906 */
[----:B------:R-:W-:Y:S05]  /*0810*/  @!P0 BRA `(.L_x_3) ;  /* 0xfffffffc00d48947 */ /* 0x000fea000383ffff */
.L_x_2:
[----:B------:R-:W-:Y:S05]  /*0820*/  BSYNC.RECONVERGENT B0 ;  /* 0x0000000000007941 */ /* 0x000fea0003800200 */
.L_x_1:
[----:B------:R-:W0:Y:S01]  /*0830*/  LDCU UR5, c[0x0][0x3c0] ;  /* 0x00007800ff0577ac */ /* 0x000e220008000800 */
[----:B------:R-:W-:-:S04]  /*0840*/  UIADD3 UR4, UPT, UPT, UR4, 0x1, URZ ;  /* 0x0000000104047890 */ /* 0x000fc8000fffe0ff */
[----:B0-----:R-:W-:Y:S01]  /*0850*/  UISETP.NE.AND UP0, UPT, UR4, UR5, UPT ;  /* 0x000000050400728c */ /* 0x001fe2000bf05270 */
[----:B------:R-:W-:Y:S08]  /*0860*/  BAR.SYNC.DEFER_BLOCKING 0x0 ;  /* 0x0000000000007b1d */ /* 0x000ff00000010000 */
[----:B------:R-:W-:Y:S05]  /*0870*/  BRA.U UP0, `(.L_x_4) ;  /* 0xfffffff900847547 */ /* 0x000fea000b83ffff */
[----:B------:R-:W-:Y:S05]  /*0880*/  EXIT ;  /* 0x000000000000794d */ /* 0x000fea0003800000 */
.L_x_5:
[----:B------:R-:W-:-:S00]  /*0890*/  BRA `(.L_x_5) ;  /* 0xfffffffc00fc7947 */ /* 0x000fc0000383ffff */
[----:B------:R-:W-:-:S00]  /*08a0*/  NOP ;  /* 0x0000000000007918 */ /* 0x000fc00000000000 */
        /* <DEDUP_REMOVED lines=13> */
.L_x_78:


//--------------------- .text.mamba3_scan_chunk_f32 --------------------------
	.section	.text.mamba3_scan_chunk_f32,"ax",@progbits
	.align	128
        .global         mamba3_scan_chunk_f32
        .type           mamba3_scan_chunk_f32,@function
        .size           mamba3_scan_chunk_f32,(.L_x_77 - mamba3_scan_chunk_f32)
        .other          mamba3_scan_chunk_f32,@"STO_CUDA_ENTRY STV_DEFAULT"
mamba3_scan_chunk_f32:
.text.mamba3_scan_chunk_f32:
[----:B------:R-:W0:Y:S08]  /*0000*/  LDC R1, c[0x0][0x37c] ;  /* 0x0000df00ff017b82 */ /* 0x000e300000000800 */
[----:B------:R-:W1:Y:S01]  /*0010*/  LDC R9, c[0x0][0x408] ;  /* 0x00010200ff097b82 */ /* 0x000e620000000800 */
[----:B------:R-:W2:Y:S01]  /*0020*/  S2R R4, SR_CTAID.X ;  /* 0x0000000000047919 */ /* 0x000ea20000002500 */
[----:B------:R-:W3:Y:S01]  /*0030*/  LDCU UR4, c[0x0][0x3f0] ;  /* 0x00007e00ff0477ac */ /* 0x000ee20008000800 */
[----:B0-----:R-:W-:-:S05]  /*0040*/  IADD3 R1, PT, PT, R1, -0x200, RZ ;  /* 0xfffffe0001017810 */ /* 0x001fca0007ffe0ff */
[----:B------:R-:W0:Y:S01]  /*0050*/  LDC R8, c[0x0][0x3f8] ;  /* 0x0000fe00ff087b82 */ /* 0x000e220000000800 */
[----:B-1----:R-:W1:Y:S01]  /*0060*/  I2F.U32.RP R0, R9 ;  /* 0x0000000900007306 */ /* 0x002e620000209000 */
[----:B------:R-:W-:-:S07]  /*0070*/  ISETP.NE.U32.AND P2, PT, R9, RZ, PT ;  /* 0x000000ff0900720c */ /* 0x000fce0003f45070 */
[----:B0-----:R-:W0:Y:S08]  /*0080*/  I2F.U32.RP R6, R8 ;  /* 0x0000000800067306 */ /* 0x001e300000209000 */
[----:B-1----:R-:W1:Y:S08]  /*0090*/  MUFU.RCP R0, R0 ;  /* 0x0000000000007308 */ /* 0x002e700000001000 */
[----:B0-----:R-:W-:Y:S01]  /*00a0*/  MUFU.RCP R6, R6 ;  /* 0x0000000600067308 */ /* 0x001fe20000001000 */
[----:B-1----:R-:W-:-:S07]  /*00b0*/  IADD3 R2, PT, PT, R0, 0xffffffe, RZ ;  /* 0x0ffffffe00027810 */ /* 0x002fce0007ffe0ff */
[----:B------:R0:W1:Y:S02]  /*00c0*/  F2I.FTZ.U32.TRUNC.NTZ R3, R2 ;  /* 0x0000000200037305 */ /* 0x000064000021f000 */
[----:B0-----:R-:W-:Y:S01]  /*00d0*/  HFMA2 R2, -RZ, RZ, 0, 0 ;  /* 0x00000000ff027431 */ /* 0x001fe200000001ff */
[----:B-1----:R-:W-:-:S05]  /*00e0*/  IADD3 R10, PT, PT, RZ, -R3, RZ ;  /* 0x80000003ff0a7210 */ /* 0x002fca0007ffe0ff */
[----:B------:R-:W-:-:S04]  /*00f0*/  IMAD R5, R10, R9, RZ ;  /* 0x000000090a057224 */ /* 0x000fc800078e02ff */
[----:B------:R-:W-:Y:S01]  /*0100*/  IMAD.HI.U32 R3, R3, R5, R2 ;  /* 0x0000000503037227 */ /* 0x000fe200078e0002 */
[----:B------:R-:W-:-:S05]  /*0110*/  IADD3 R2, PT, PT, R6, 0xffffffe, RZ ;  /* 0x0ffffffe06027810 */ /* 0x000fca0007ffe0ff */
[----:B--2---:R-:W-:Y:S02]  /*0120*/  IMAD.HI.U32 R5, R3, R4, RZ ;  /* 0x0000000403057227 */ /* 0x004fe400078e00ff */
[----:B------:R0:W1:Y:S03]  /*0130*/  F2I.FTZ.U32.TRUNC.NTZ R3, R2 ;  /* 0x0000000200037305 */ /* 0x000066000021f000 */
[----:B------:R-:W-:-:S05]  /*0140*/  IADD3 R0, PT, PT, -R5, RZ, RZ ;  /* 0x000000ff05007210 */ /* 0x000fca0007ffe1ff */
[----:B------:R-:W-:Y:S01]  /*0150*/  IMAD R0, R9, R0, R4 ;  /* 0x0000000009007224 */ /* 0x000fe200078e0204 */
[----:B0-----:R-:W-:-:S04]  /*0160*/  MOV R2, RZ ;  /* 0x000000ff00027202 */ /* 0x001fc80000000f00 */
[----:B------:R-:W-:Y:S02]  /*0170*/  ISETP.GE.U32.AND P0, PT, R0, R9, PT ;  /* 0x000000090000720c */ /* 0x000fe40003f06070 */
[----:B-1----:R-:W-:-:S05]  /*0180*/  IADD3 R7, PT, PT, RZ, -R3, RZ ;  /* 0x80000003ff077210 */ /* 0x002fca0007ffe0ff */
[----:B------:R-:W-:-:S06]  /*0190*/  IMAD R7, R7, R8, RZ ;  /* 0x0000000807077224 */ /* 0x000fcc00078e02ff */
[-C--:B------:R-:W-:Y:S02]  /*01a0*/  @P0 IADD3 R0, PT, PT, R0, -R9.reuse, RZ ;  /* 0x8000000900000210 */ /* 0x080fe40007ffe0ff */
[----:B------:R-:W-:Y:S02]  /*01b0*/  @P0 IADD3 R5, PT, PT, R5, 0x1, RZ ;  /* 0x0000000105050810 */ /* 0x000fe40007ffe0ff */
[----:B------:R-:W-:Y:S01]  /*01c0*/  ISETP.GE.U32.AND P1, PT, R0, R9, PT ;  /* 0x000000090000720c */ /* 0x000fe20003f26070 */
[----:B------:R-:W-:-:S12]  /*01d0*/  IMAD.HI.U32 R0, R3, R7, R2 ;  /* 0x0000000703007227 */ /* 0x000fd800078e0002 */
[----:B------:R-:W-:Y:S02]  /*01e0*/  @P1 IADD3 R5, PT, PT, R5, 0x1, RZ ;  /* 0x0000000105051810 */ /* 0x000fe40007ffe0ff */
[----:B------:R-:W-:Y:S02]  /*01f0*/  @!P2 LOP3.LUT R5, RZ, R9, RZ, 0x33, !PT ;  /* 0x00000009ff05a212 */ /* 0x000fe400078e33ff */
[----:B------:R-:W-:-:S03]  /*0200*/  ISETP.NE.U32.AND P2, PT, R8, RZ, PT ;  /* 0x000000ff0800720c */ /* 0x000fc60003f45070 */
[----:B------:R-:W-:-:S05]  /*0210*/  IMAD.HI.U32 R0, R0, R5, RZ ;  /* 0x0000000500007227 */ /* 0x000fca00078e00ff */
[----:B------:R-:W-:-:S05]  /*0220*/  IADD3 R3, PT, PT, -R0, RZ, RZ ;  /* 0x000000ff00037210 */ /* 0x000fca0007ffe1ff */
[----:B------:R-:W-:-:S05]  /*0230*/  IMAD R3, R8, R3, R5 ;  /* 0x0000000308037224 */ /* 0x000fca00078e0205 */
[----:B------:R-:W-:-:S13]  /*0240*/  ISETP.GE.U32.AND P0, PT, R3, R8, PT ;  /* 0x000000080300720c */ /* 0x000fda0003f06070 */
[-C--:B------:R-:W-:Y:S02]  /*0250*/  @P0 IADD3 R3, PT, PT, R3, -R8.reuse, RZ ;  /* 0x8000000803030210 */ /* 0x080fe40007ffe0ff */
[----:B------:R-:W-:Y:S02]  /*0260*/  @P0 IADD3 R0, PT, PT, R0, 0x1, RZ ;  /* 0x0000000100000810 */ /* 0x000fe40007ffe0ff */
[----:B------:R-:W-:-:S13]  /*0270*/  ISETP.GE.U32.AND P1, PT, R3, R8, PT ;  /* 0x000000080300720c */ /* 0x000fda0003f26070 */
[----:B------:R-:W-:Y:S02]  /*0280*/  @P1 IADD3 R0, PT, PT, R0, 0x1, RZ ;  /* 0x0000000100001810 */ /* 0x000fe40007ffe0ff */
[----:B------:R-:W-:-:S04]  /*0290*/  @!P2 LOP3.LUT R0, RZ, R8, RZ, 0x33, !PT ;  /* 0x00000008ff00a212 */ /* 0x000fc800078e33ff */
[----:B---3--:R-:W-:-:S13]  /*02a0*/  ISETP.GE.U32.AND P0, PT, R0, UR4, PT ;  /* 0x0000000400007c0c */ /* 0x008fda000bf06070 */
[----:B------:R-:W-:Y:S05]  /*02b0*/  @P0 EXIT ;  /* 0x000000000000094d */ /* 0x000fea0003800000 */
[----:B------:R-:W0:Y:S01]  /*02c0*/  S2R R28, SR_TID.X ;  /* 0x00000000001c7919 */ /* 0x000e220000002100 */
[----:B------:R-:W0:Y:S02]  /*02d0*/  LDCU UR4, c[0x0][0x3fc] ;  /* 0x00007f80ff0477ac */ /* 0x000e240008000800 */
[----:B0-----:R-:W-:-:S13]  /*02e0*/  ISETP.GE.U32.AND P0, PT, R28, UR4, PT ;  /* 0x000000041c007c0c */ /* 0x001fda000bf06070 */
[----:B------:R-:W-:Y:S05]  /*02f0*/  @P0 EXIT ;  /* 0x000000000000094d */ /* 0x000fea0003800000 */
[----:B------:R-:W0:Y:S01]  /*0300*/  LDC R7, c[0x0][0x404] ;  /* 0x00010100ff077b82 */ /* 0x000e220000000800 */
[----:B------:R-:W-:Y:S01]  /*0310*/  IADD3 R29, PT, PT, -R0, RZ, RZ ;  /* 0x000000ff001d7210 */ /* 0x000fe20007ffe1ff */
[----:B------:R-:W1:Y:S01]  /*0320*/  LDCU.64 UR6, c[0x0][0x358] ;  /* 0x00006b00ff0677ac */ /* 0x000e620008000a00 */
[----:B------:R-:W-:-:S03]  /*0330*/  IADD3 R2, PT, PT, -R5, RZ, RZ ;  /* 0x000000ff05027210 */ /* 0x000fc60007ffe1ff */
[----:B------:R-:W-:Y:S01]  /*0340*/  IMAD R29, R8, R29, R5 ;  /* 0x0000001d081d7224 */ /* 0x000fe200078e0205 */
[----:B------:R-:W2:Y:S01]  /*0350*/  LDCU UR5, c[0x0][0x360] ;  /* 0x00006c00ff0577ac */ /* 0x000ea20008000800 */
[----:B------:R-:W3:Y:S01]  /*0360*/  LDC R25, c[0x0][0x3f4] ;  /* 0x0000fd00ff197b82 */ /* 0x000ee20000000800 */
[----:B------:R-:W-:Y:S02]  /*0370*/  IMAD R2, R9, R2, R4 ;  /* 0x0000000209027224 */ /* 0x000fe400078e0204 */
[----:B------:R-:W-:-:S03]  /*0380*/  IMAD R3, R0, R8, R29 ;  /* 0x0000000800037224 */ /* 0x000fc600078e021d */
[C---:B------:R-:W-:Y:S01]  /*0390*/  SHF.L.U32 R30, R2.reuse, 0x7, RZ ;  /* 0x00000007021e7819 */ /* 0x040fe200000006ff */
[----:B------:R-:W-:Y:S01]  /*03a0*/  IMAD R6, R3, R9, RZ ;  /* 0x0000000903067224 */ /* 0x000fe200078e02ff */
[----:B------:R-:W4:Y:S04]  /*03b0*/  LDC.64 R10, c[0x0][0x3d0] ;  /* 0x0000f400ff0a7b82 */ /* 0x000f280000000a00 */
[----:B------:R-:W-:Y:S02]  /*03c0*/  IADD3 R2, PT, PT, R2, R6, RZ ;  /* 0x0000000602027210 */ /* 0x000fe40007ffe0ff */
[----:B0-----:R-:W-:Y:S01]  /*03d0*/  ISETP.NE.AND P0, PT, R7, RZ, PT ;  /* 0x000000ff0700720c */ /* 0x001fe20003f05270 */
[----:B---3--:R-:W-:Y:S01]  /*03e0*/  IMAD R0, R0, R25, RZ ;  /* 0x0000001900007224 */ /* 0x008fe200078e02ff */
[----:B------:R-:W-:-:S03]  /*03f0*/  VIADDMNMX.U32 R25, R30, 0x80, R25, PT ;  /* 0x000000801e197846 */ /* 0x000fc60003800019 */
[----:B------:R-:W-:Y:S02]  /*0400*/  IMAD R3, R0, R8, R29 ;  /* 0x0000000800037224 */ /* 0x000fe400078e021d */
[----:B----4-:R-:W-:-:S06]  /*0410*/  IMAD.WIDE.U32 R10, R29, 0x4, R10 ;  /* 0x000000041d0a7825 */ /* 0x010fcc00078e000a */
[----:B-12---:R-:W-:Y:S05]  /*0420*/  @P0 BRA `(.L_x_6) ;  /* 0x0000003400f00947 */ /* 0x006fea0003800000 */
[----:B------:R-:W0:Y:S02]  /*0430*/  LDCU UR4, c[0x0][0x3b8] ;  /* 0x00007700ff0477ac */ /* 0x000e240008000800 */
[----:B0-----:R-:W-:-:S09]  /*0440*/  UISETP.NE.AND UP0, UPT, UR4, URZ, UPT ;  /* 0x000000ff0400728c */ /* 0x001fd2000bf05270 */
[----:B------:R-:W-:Y:S05]  /*0450*/  BRA.U UP0, `(.L_x_7) ;  /* 0x0000002d00bc7547 */ /* 0x000fea000b800000 */
[----:B------:R-:W0:Y:S02]  /*0460*/  LDCU UR4, c[0x0][0x3c8] ;  /* 0x00007900ff0477ac */ /* 0x000e240008000800 */
[----:B0-----:R-:W-:-:S09]  /*0470*/  UISETP.NE.AND UP0, UPT, UR4, URZ, UPT ;  /* 0x000000ff0400728c */ /* 0x001fd2000bf05270 */
[----:B------:R-:W-:Y:S05]  /*0480*/  BRA.U UP0, `(.L_x_8) ;  /* 0x0000000500e47547 */ /* 0x000fea000b800000 */
[----:B------:R-:W0:Y:S02]  /*0490*/  LDCU UR4, c[0x0][0x3a8] ;  /* 0x00007500ff0477ac */ /* 0x000e240008000800 */
[----:B0-----:R-:W-:-:S09]  /*04a0*/  UISETP.NE.AND UP0, UPT, UR4, URZ, UPT ;  /* 0x000000ff0400728c */ /* 0x001fd2000bf05270 */
[----:B------:R-:W-:Y:S05]  /*04b0*/  BRA.U UP0, `(.L_x_9) ;  /* 0x0000000100ec7547 */ /* 0x000fea000b800000 */
[-C--:B------:R-:W-:Y:S01]  /*04c0*/  IMAD R15, R30, R8.reuse, R3 ;  /* 0x000000081e0f7224 */ /* 0x080fe200078e0203 */
[----:B------:R-:W-:Y:S01]  /*04d0*/  LEA R5, R6, R25, 0x7 ;  /* 0x0000001906057211 */ /* 0x000fe200078e38ff */
[----:B------:R-:W0:Y:S01]  /*04e0*/  LDCU.64 UR8, c[0x0][0x3f8] ;  /* 0x00007f00ff0877ac */ /* 0x000e220008000a00 */
[----:B------:R-:W-:Y:S02]  /*04f0*/  LOP3.LUT R16, R25, 0x3, RZ, 0xc0, !PT ;  /* 0x0000000319107812 */ /* 0x000fe400078ec0ff */
[----:B------:R-:W-:Y:S02]  /*0500*/  LEA R5, R4, -R5, 0x7 ;  /* 0x8000000504057211 */ /* 0x000fe400078e38ff */
[----:B------:R-:W-:Y:S02]  /*0510*/  IADD3 R17, PT, PT, R15, R8, RZ ;  /* 0x000000080f117210 */ /* 0x000fe40007ffe0ff */
[----:B------:R-:W-:Y:S02]  /*0520*/  ISETP.GT.U32.AND P0, PT, R5, -0x4, PT ;  /* 0xfffffffc0500780c */ /* 0x000fe40003f04070 */
[----:B------:R-:W-:-:S02]  /*0530*/  IADD3 R0, PT, PT, R30, 0x1, RZ ;  /* 0x000000011e007810 */ /* 0x000fc40007ffe0ff */
[C---:B------:R-:W-:Y:S02]  /*0540*/  IADD3 R2, PT, PT, R30.reuse, 0x2, RZ ;  /* 0x000000021e027810 */ /* 0x040fe40007ffe0ff */
[----:B------:R-:W-:Y:S02]  /*0550*/  IADD3 R18, PT, PT, R30, 0x3, RZ ;  /* 0x000000031e127810 */ /* 0x000fe40007ffe0ff */
[----:B------:R-:W-:-:S07]  /*0560*/  IADD3 R19, PT, PT, R17, R8, RZ ;  /* 0x0000000811137210 */ /* 0x000fce0007ffe0ff */
.L_x_13:
[----:B------:R-:W-:-:S13]  /*0570*/  ISETP.GE.U32.AND P1, PT, R30, R25, PT ;  /* 0x000000191e00720c */ /* 0x000fda0003f26070 */
[----:B-1234-:R-:W-:Y:S05]  /*0580*/  @P1 BRA `(.L_x_10) ;  /* 0x0000000000a41947 */ /* 0x01efea0003800000 */
[----:B------:R-:W1:Y:S01]  /*0590*/  LDC.64 R4, c[0x0][0x3d8] ;  /* 0x0000f600ff047b82 */ /* 0x000e620000000a00 */
[----:B------:R-:W-:Y:S02]  /*05a0*/  ISETP.NE.AND P1, PT, R16, RZ, PT ;  /* 0x000000ff1000720c */ /* 0x000fe40003f25270 */
[----:B------:R-:W-:-:S11]  /*05b0*/  MOV R14, R30 ;  /* 0x0000001e000e7202 */ /* 0x000fd60000000f00 */
[----:B------:R-:W-:Y:S05]  /*05c0*/  @!P1 BRA `(.L_x_11) ;  /* 0x0000000000449947 */ /* 0x000fea0003800000 */
[----:B------:R-:W2:Y:S01]  /*05d0*/  LDC.64 R8, c[0x0][0x3d8] ;  /* 0x0000f600ff087b82 */ /* 0x000ea20000000a00 */
[----:B------:R-:W3:Y:S01]  /*05e0*/  LDCU UR4, c[0x0][0x3fc] ;  /* 0x00007f80ff0477ac */ /* 0x000ee20008000800 */
[----:B------:R-:W-:Y:S02]  /*05f0*/  ISETP.NE.AND P1, PT, R16, 0x1, PT ;  /* 0x000000011000780c */ /* 0x000fe40003f25270 */
[----:B------:R-:W-:Y:S01]  /*0600*/  MOV R14, R0 ;  /* 0x00000000000e7202 */ /* 0x000fe20000000f00 */
[----:B---3--:R-:W-:-:S04]  /*0610*/  IMAD R7, R15, UR4, R28 ;  /* 0x000000040f077c24 */ /* 0x008fc8000f8e021c */
[----:B--2---:R-:W-:-:S05]  /*0620*/  IMAD.WIDE.U32 R6, R7, 0x4, R8 ;  /* 0x0000000407067825 */ /* 0x004fca00078e0008 */
[----:B------:R2:W-:Y:S01]  /*0630*/  STG.E desc[UR6][R6.64], RZ ;  /* 0x000000ff06007986 */ /* 0x0005e2000c101906 */
[----:B------:R-:W-:Y:S05]  /*0640*/  @!P1 BRA `(.L_x_11) ;  /* 0x0000000000249947 */ /* 0x000fea0003800000 */
[----:B------:R-:W-:Y:S01]  /*0650*/  ISETP.NE.AND P1, PT, R16, 0x2, PT ;  /* 0x000000021000780c */ /* 0x000fe20003f25270 */
[----:B--2---:R-:W-:Y:S01]  /*0660*/  IMAD R7, R17, UR4, R28 ;  /* 0x0000000411077c24 */ /* 0x004fe2000f8e021c */
[----:B------:R-:W-:-:S03]  /*0670*/  MOV R14, R2 ;  /* 0x00000002000e7202 */ /* 0x000fc60000000f00 */
[----:B------:R-:W-:-:S05]  /*0680*/  IMAD.WIDE.U32 R6, R7, 0x4, R8 ;  /* 0x0000000407067825 */ /* 0x000fca00078e0008 */
[----:B------:R3:W-:Y:S03]  /*0690*/  STG.E desc[UR6][R6.64], RZ ;  /* 0x000000ff06007986 */ /* 0x0007e6000c101906 */
[----:B------:R-:W-:Y:S01]  /*06a0*/  @P1 IMAD R11, R19, UR4, R28 ;  /* 0x00000004130b1c24 */ /* 0x000fe2000f8e021c */
[----:B------:R-:W-:-:S03]  /*06b0*/  @P1 MOV R14, R18 ;  /* 0x00000012000e1202 */ /* 0x000fc60000000f00 */
[----:B------:R-:W-:-:S05]  /*06c0*/  @P1 IMAD.WIDE.U32 R8, R11, 0x4, R8 ;  /* 0x000000040b081825 */ /* 0x000fca00078e0008 */
[----:B------:R3:W-:Y:S02]  /*06d0*/  @P1 STG.E desc[UR6][R8.64], RZ ;  /* 0x000000ff08001986 */ /* 0x0007e4000c101906 */
.L_x_11:
[----:B------:R-:W-:Y:S05]  /*06e0*/  @P0 BRA `(.L_x_10) ;  /* 0x00000000004c0947 */ /* 0x000fea0003800000 */
.L_x_12:
[C---:B0-234-:R-:W-:Y:S01]  /*06f0*/  IMAD R7, R14.reuse, UR8, R3 ;  /* 0x000000080e077c24 */ /* 0x05dfe2000f8e0203 */
[----:B------:R-:W-:-:S04]  /*0700*/  IADD3 R14, PT, PT, R14, 0x4, RZ ;  /* 0x000000040e0e7810 */ /* 0x000fc80007ffe0ff */
[C---:B------:R-:W-:Y:S01]  /*0710*/  IADD3 R9, PT, PT, R7.reuse, UR8, RZ ;  /* 0x0000000807097c10 */ /* 0x040fe2000fffe0ff */
[--C-:B------:R-:W-:Y:S01]  /*0720*/  IMAD R7, R7, UR9, R28.reuse ;  /* 0x0000000907077c24 */ /* 0x100fe2000f8e021c */
[----:B------:R-:W-:Y:S02]  /*0730*/  ISETP.GE.U32.AND P1, PT, R14, R25, PT ;  /* 0x000000190e00720c */ /* 0x000fe40003f26070 */
[C---:B------:R-:W-:Y:S01]  /*0740*/  IADD3 R11, PT, PT, R9.reuse, UR8, RZ ;  /* 0x00000008090b7c10 */ /* 0x040fe2000fffe0ff */
[----:B------:R-:W-:Y:S02]  /*0750*/  IMAD R9, R9, UR9, R28 ;  /* 0x0000000909097c24 */ /* 0x000fe4000f8e021c */
[----:B-1----:R-:W-:Y:S01]  /*0760*/  IMAD.WIDE.U32 R6, R7, 0x4, R4 ;  /* 0x0000000407067825 */ /* 0x002fe200078e0004 */
[----:B------:R-:W-:-:S03]  /*0770*/  IADD3 R13, PT, PT, R11, UR8, RZ ;  /* 0x000000080b0d7c10 */ /* 0x000fc6000fffe0ff */
[--C-:B------:R-:W-:Y:S01]  /*0780*/  IMAD R11, R11, UR9, R28.reuse ;  /* 0x000000090b0b7c24 */ /* 0x100fe2000f8e021c */
[----:B------:R4:W-:Y:S01]  /*0790*/  STG.E desc[UR6][R6.64], RZ ;  /* 0x000000ff06007986 */ /* 0x0009e2000c101906 */
[----:B------:R-:W-:Y:S02]  /*07a0*/  IMAD R13, R13, UR9, R28 ;  /* 0x000000090d0d7c24 */ /* 0x000fe4000f8e021c */
[----:B------:R-:W-:-:S04]  /*07b0*/  IMAD.WIDE.U32 R8, R9, 0x4, R4 ;  /* 0x0000000409087825 */ /* 0x000fc800078e0004 */
[--C-:B------:R-:W-:Y:S01]  /*07c0*/  IMAD.WIDE.U32 R10, R11, 0x4, R4.reuse ;  /* 0x000000040b0a7825 */ /* 0x100fe200078e0004 */
[----:B------:R4:W-:Y:S03]  /*07d0*/  STG.E desc[UR6][R8.64], RZ ;  /* 0x000000ff08007986 */ /* 0x0009e6000c101906 */
[----:B------:R-:W-:Y:S01]  /*07e0*/  IMAD.WIDE.U32 R12, R13, 0x4, R4 ;  /* 0x000000040d0c7825 */ /* 0x000fe200078e0004 */
[----:B------:R4:W-:Y:S04]  /*07f0*/  STG.E desc[UR6][R10.64], RZ ;  /* 0x000000ff0a007986 */ /* 0x0009e8000c101906 */
[----:B------:R4:W-:Y:S01]  /*0800*/  STG.E desc[UR6][R12.64], RZ ;  /* 0x000000ff0c007986 */ /* 0x0009e2000c101906 */
[----:B------:R-:W-:Y:S05]  /*0810*/  @!P1 BRA `(.L_x_12) ;  /* 0xfffffffc00b49947 */ /* 0x000fea000383ffff */
.L_x_10:
[----:B------:R-:W5:Y:S01]  /*0820*/  LDCU UR4, c[0x0][0x3fc] ;  /* 0x00007f80ff0477ac */ /* 0x000f620008000800 */
[----:B------:R-:W-:-:S04]  /*0830*/  IADD3 R28, PT, PT, R28, UR5, RZ ;  /* 0x000000051c1c7c10 */ /* 0x000fc8000fffe0ff */
[----:B-----5:R-:W-:-:S13]  /*0840*/  ISETP.GE.U32.AND P1, PT, R28, UR4, PT ;  /* 0x000000041c007c0c */ /* 0x020fda000bf26070 */
[----:B------:R-:W-:Y:S05]  /*0850*/  @!P1 BRA `(.L_x_13) ;  /* 0xfffffffc00449947 */ /* 0x000fea000383ffff */
[----:B0-----:R-:W-:Y:S05]  /*0860*/  EXIT ;  /* 0x000000000000794d */ /* 0x001fea0003800000 */
.L_x_9:
        /* <DEDUP_REMOVED lines=11> */
.L_x_17:
        /* <DEDUP_REMOVED lines=23> */
.L_x_15:
[----:B------:R-:W-:Y:S05]  /*0a90*/  @P0 BRA `(.L_x_14) ;  /* 0x00000000004c0947 */ /* 0x000fea0003800000 */
.L_x_16:
        /* <DEDUP_REMOVED lines=19> */
.L_x_14:
[----:B------:R-:W5:Y:S01]  /*0bd0*/  LDCU UR4, c[0x0][0x3fc] ;  /* 0x00007f80ff0477ac */ /* 0x000f620008000800 */
[----:B------:R-:W-:-:S04]  /*0be0*/  IADD3 R28, PT, PT, R28, UR5, RZ ;  /* 0x000000051c1c7c10 */ /* 0x000fc8000fffe0ff */
[----:B-----5:R-:W-:-:S13]  /*0bf0*/  ISETP.GE.U32.AND P1, PT, R28, UR4, PT ;  /* 0x000000041c007c0c */ /* 0x020fda000bf26070 */
[----:B------:R-:W-:Y:S05]  /*0c00*/  @!P1 BRA `(.L_x_17) ;  /* 0xfffffffc00449947 */ /* 0x000fea000383ffff */
[----:B0-----:R-:W-:Y:S05]  /*0c10*/  EXIT ;  /* 0x000000000000794d */ /* 0x001fea0003800000 */
.L_x_8:
[----:B------:R-:W0:Y:S02]  /*0c20*/  LDCU UR4, c[0x0][0x3a8] ;  /* 0x00007500ff0477ac */ /* 0x000e240008000800 */
[----:B0-----:R-:W-:-:S09]  /*0c30*/  UISETP.NE.AND UP0, UPT, UR4, URZ, UPT ;  /* 0x000000ff0400728c */ /* 0x001fd2000bf05270 */
[----:B------:R-:W-:Y:S05]  /*0c40*/  BRA.U UP0, `(.L_x_18) ;  /* 0x0000001100e07547 */ /* 0x000fea000b800000 */
[-C--:B------:R-:W-:Y:S01]  /*0c50*/  IMAD R27, R30, R8.reuse, R3 ;  /* 0x000000081e1b7224 */ /* 0x080fe200078e0203 */
[----:B------:R-:W-:Y:S02]  /*0c60*/  LEA R5, R6, R25, 0x7 ;  /* 0x0000001906057211 */ /* 0x000fe400078e38ff */
        /* <DEDUP_REMOVED lines=8> */
.L_x_25:
[----:B------:R-:W-:-:S13]  /*0cf0*/  ISETP.GE.U32.AND P0, PT, R30, R25, PT ;  /* 0x000000191e00720c */ /* 0x000fda0003f06070 */
[----:B012--5:R-:W-:Y:S05]  /*0d00*/  @P0 BRA `(.L_x_19) ;  /* 0x00000010009c0947 */ /* 0x027fea0003800000 */
[----:B------:R-:W-:Y:S02]  /*0d10*/  ISETP.NE.AND P0, PT, R2, RZ, PT ;  /* 0x000000ff0200720c */ /* 0x000fe40003f05270 */
[----:B------:R-:W-:-:S11]  /*0d20*/  MOV R32, R30 ;  /* 0x0000001e00207202 */ /* 0x000fd60000000f00 */
[----:B------:R-:W-:Y:S05]  /*0d30*/  @!P0 BRA `(.L_x_20) ;  /* 0x0000000000708947 */ /* 0x000fea0003800000 */
[----:B------:R-:W0:Y:S01]  /*0d40*/  LDC.64 R12, c[0x0][0x380] ;  /* 0x0000e000ff0c7b82 */ /* 0x000e220000000a00 */
[----:B------:R-:W1:Y:S01]  /*0d50*/  LDCU UR4, c[0x0][0x3fc] ;  /* 0x00007f80ff0477ac */ /* 0x000e620008000800 */
[----:B------:R-:W2:Y:S06]  /*0d60*/  LDG.E.CONSTANT R5, desc[UR6][R10.64] ;  /* 0x000000060a057981 */ /* 0x000eac000c1e9900 */
[----:B------:R-:W3:Y:S01]  /*0d70*/  LDC.64 R8, c[0x0][0x3d8] ;  /* 0x0000f600ff087b82 */ /* 0x000ee20000000a00 */
[----:B-1----:R-:W-:-:S04]  /*0d80*/  IMAD R17, R27, UR4, R28 ;  /* 0x000000041b117c24 */ /* 0x002fc8000f8e021c */
[----:B0-----:R-:W-:-:S05]  /*0d90*/  IMAD.WIDE.U32 R14, R17, 0x4, R12 ;  /* 0x00000004110e7825 */ /* 0x001fca00078e000c */
[----:B------:R-:W2:Y:S01]  /*0da0*/  LDG.E.CONSTANT R0, desc[UR6][R14.64] ;  /* 0x000000060e007981 */ /* 0x000ea2000c1e9900 */
[----:B---3--:R-:W-:Y:S01]  /*0db0*/  IMAD.WIDE.U32 R16, R17, 0x4, R8 ;  /* 0x0000000411107825 */ /* 0x008fe200078e0008 */
[----:B------:R-:W-:Y:S02]  /*0dc0*/  ISETP.NE.AND P0, PT, R2, 0x1, PT ;  /* 0x000000010200780c */ /* 0x000fe40003f05270 */
[----:B------:R-:W-:Y:S01]  /*0dd0*/  MOV R32, R4 ;  /* 0x0000000400207202 */ /* 0x000fe20000000f00 */
[----:B--2---:R-:W-:-:S05]  /*0de0*/  FFMA R7, R0, R5, RZ ;  /* 0x0000000500077223 */ /* 0x004fca00000000ff */
[----:B------:R0:W-:Y:S05]  /*0df0*/  STG.E desc[UR6][R16.64], R7 ;  /* 0x0000000710007986 */ /* 0x0001ea000c101906 */
[----:B------:R-:W-:Y:S05]  /*0e00*/  @!P0 BRA `(.L_x_20) ;  /* 0x00000000003c8947 */ /* 0x000fea0003800000 */
[----:B------:R-:W-:Y:S01]  /*0e10*/  ISETP.NE.AND P0, PT, R2, 0x2, PT ;  /* 0x000000020200780c */ /* 0x000fe20003f05270 */
[----:B0-----:R-:W-:-:S04]  /*0e20*/  IMAD R7, R29, UR4, R28 ;  /* 0x000000041d077c24 */ /* 0x001fc8000f8e021c */
[----:B------:R-:W-:-:S06]  /*0e30*/  IMAD.WIDE.U32 R14, R7, 0x4, R12 ;  /* 0x00000004070e7825 */ /* 0x000fcc00078e000c */
[----:B------:R-:W2:Y:S02]  /*0e40*/  LDG.E.CONSTANT R14, desc[UR6][R14.64] ;  /* 0x000000060e0e7981 */ /* 0x000ea4000c1e9900 */
[----:B------:R-:W-:-:S04]  /*0e50*/  @P0 IMAD R19, R31, UR4, R28 ;  /* 0x000000041f130c24 */ /* 0x000fc8000f8e021c */
[----:B------:R-:W-:-:S05]  /*0e60*/  @P0 IMAD.WIDE.U32 R16, R19, 0x4, R12 ;  /* 0x0000000413100825 */ /* 0x000fca00078e000c */
[----:B------:R-:W3:Y:S01]  /*0e70*/  @P0 LDG.E.CONSTANT R0, desc[UR6][R16.64] ;  /* 0x0000000610000981 */ /* 0x000ee2000c1e9900 */
[----:B------:R-:W-:-:S04]  /*0e80*/  IMAD.WIDE.U32 R12, R7, 0x4, R8 ;  /* 0x00000004070c7825 */ /* 0x000fc800078e0008 */
[----:B------:R-:W-:Y:S01]  /*0e90*/  @P0 IMAD.WIDE.U32 R8, R19, 0x4, R8 ;  /* 0x0000000413080825 */ /* 0x000fe200078e0008 */
[----:B------:R-:W-:Y:S02]  /*0ea0*/  MOV R32, R6 ;  /* 0x0000000600207202 */ /* 0x000fe40000000f00 */
[----:B------:R-:W-:Y:S01]  /*0eb0*/  @P0 MOV R32, R24 ;  /* 0x0000001800200202 */ /* 0x000fe20000000f00 */
[----:B--2---:R-:W-:-:S05]  /*0ec0*/  FFMA R7, R5, R14, RZ ;  /* 0x0000000e05077223 */ /* 0x004fca00000000ff */
[----:B------:R1:W-:Y:S01]  /*0ed0*/  STG.E desc[UR6][R12.64], R7 ;  /* 0x000000070c007986 */ /* 0x0003e2000c101906 */
[----:B---3--:R-:W-:-:S05]  /*0ee0*/  @P0 FFMA R5, R5, R0, RZ ;  /* 0x0000000005050223 */ /* 0x008fca00000000ff */
[----:B------:R1:W-:Y:S02]  /*0ef0*/  @P0 STG.E desc[UR6][R8.64], R5 ;  /* 0x0000000508000986 */ /* 0x0003e4000c101906 */
.L_x_20:
[----:B------:R-:W-:Y:S05]  /*0f00*/  @P2 BRA `(.L_x_19) ;  /* 0x00000010001c2947 */ /* 0x000fea0003800000 */
[----:B------:R2:W5:Y:S01]  /*0f10*/  LDG.E.CONSTANT R0, desc[UR6][R10.64] ;  /* 0x000000060a007981 */ /* 0x000562000c1e9900 */
[----:B------:R-:W-:Y:S02]  /*0f20*/  ISETP.GE.U32.AND P1, PT, R32, R25, PT ;  /* 0x000000192000720c */ /* 0x000fe40003f26070 */
[----:B------:R-:W-:-:S11]  /*0f30*/  PLOP3.LUT P0, PT, PT, PT, PT, 0x80, 0x8 ;  /* 0x000000000008781c */ /* 0x000fd60003f0f070 */
[----:B--2---:R-:W-:Y:S05]  /*0f40*/  @!P1 BRA `(.L_x_21) ;  /* 0x0000000000849947 */ /* 0x004fea0003800000 */
[----:B------:R-:W2:Y:S01]  /*0f50*/  LDCU.64 UR8, c[0x0][0x3f8] ;  /* 0x00007f00ff0877ac */ /* 0x000ea20008000a00 */
[----:B-1----:R-:W1:Y:S01]  /*0f60*/  LDC.64 R8, c[0x0][0x380] ;  /* 0x0000e000ff087b82 */ /* 0x002e620000000a00 */
[----:B--2---:R-:W-:-:S04]  /*0f70*/  IMAD R5, R32, UR8, R3 ;  /* 0x0000000820057c24 */ /* 0x004fc8000f8e0203 */
[C---:B------:R-:W-:Y:S01]  /*0f80*/  IMAD R15, R5.reuse, UR9, R28 ;  /* 0x00000009050f7c24 */ /* 0x040fe2000f8e021c */
[----:B0-----:R-:W-:-:S03]  /*0f90*/  IADD3 R7, PT, PT, R5, UR8, RZ ;  /* 0x0000000805077c10 */ /* 0x001fc6000fffe0ff */
[----:B-1----:R-:W-:Y:S01]  /*0fa0*/  IMAD.WIDE.U32 R34, R15, 0x4, R8 ;  /* 0x000000040f227825 */ /* 0x002fe200078e0008 */
[----:B------:R-:W-:-:S03]  /*0fb0*/  IADD3 R13, PT, PT, R7, UR8, RZ ;  /* 0x00000008070d7c10 */ /* 0x000fc6000fffe0ff */
[--C-:B------:R-:W-:Y:S01]  /*0fc0*/  IMAD R17, R7, UR9, R28.reuse ;  /* 0x0000000907117c24 */ /* 0x100fe2000f8e021c */
[C---:B------:R-:W-:Y:S01]  /*0fd0*/  IADD3 R21, PT, PT, R13.reuse, UR8, RZ ;  /* 0x000000080d157c10 */ /* 0x040fe2000fffe0ff */
[----:B------:R-:W-:Y:S01]  /*0fe0*/  IMAD R19, R13, UR9, R28 ;  /* 0x000000090d137c24 */ /* 0x000fe2000f8e021c */
[----:B------:R-:W2:Y:S01]  /*0ff0*/  LDG.E.CONSTANT R35, desc[UR6][R34.64] ;  /* 0x0000000622237981 */ /* 0x000ea2000c1e9900 */
[----:B------:R-:W-:Y:S01]  /*1000*/  IMAD.WIDE.U32 R22, R17, 0x4, R8 ;  /* 0x0000000411167825 */ /* 0x000fe200078e0008 */
[----:B------:R-:W0:Y:S03]  /*1010*/  LDC.64 R12, c[0x0][0x3d8] ;  /* 0x0000f600ff0c7b82 */ /* 0x000e260000000a00 */
[----:B------:R-:W-:Y:S01]  /*1020*/  IMAD R33, R21, UR9, R28 ;  /* 0x0000000915217c24 */ /* 0x000fe2000f8e021c */
[----:B------:R-:W3:Y:S01]  /*1030*/  LDG.E.CONSTANT R5, desc[UR6][R22.64] ;  /* 0x0000000616057981 */ /* 0x000ee2000c1e9900 */
[----:B------:R-:W-:-:S04]  /*1040*/  IMAD.WIDE.U32 R20, R19, 0x4, R8 ;  /* 0x0000000413147825 */ /* 0x000fc800078e0008 */
[----:B------:R-:W-:Y:S01]  /*1050*/  IMAD.WIDE.U32 R8, R33, 0x4, R8 ;  /* 0x0000000421087825 */ /* 0x000fe200078e0008 */
[----:B------:R-:W4:Y:S05]  /*1060*/  LDG.E.CONSTANT R7, desc[UR6][R20.64] ;  /* 0x0000000614077981 */ /* 0x000f2a000c1e9900 */
[----:B------:R-:W4:Y:S01]  /*1070*/  LDG.E.CONSTANT R9, desc[UR6][R8.64] ;  /* 0x0000000608097981 */ /* 0x000f22000c1e9900 */
[----:B0-----:R-:W-:-:S04]  /*1080*/  IMAD.WIDE.U32 R14, R15, 0x4, R12 ;  /* 0x000000040f0e7825 */ /* 0x001fc800078e000c */
[----:B------:R-:W-:-:S04]  /*1090*/  IMAD.WIDE.U32 R16, R17, 0x4, R12 ;  /* 0x0000000411107825 */ /* 0x000fc800078e000c */
[----:B------:R-:W-:-:S04]  /*10a0*/  IMAD.WIDE.U32 R18, R19, 0x4, R12 ;  /* 0x0000000413127825 */ /* 0x000fc800078e000c */
[----:B------:R-:W-:Y:S01]  /*10b0*/  IMAD.WIDE.U32 R12, R33, 0x4, R12 ;  /* 0x00000004210c7825 */ /* 0x000fe200078e000c */
[----:B------:R-:W-:Y:S02]  /*10c0*/  PLOP3.LUT P0, PT, PT, PT, PT, 0x8, 0x80 ;  /* 0x000000000080781c */ /* 0x000fe40003f0e170 */
[----:B------:R-:W-:Y:S01]  /*10d0*/  IADD3 R32, PT, PT, R32, 0x4, RZ ;  /* 0x0000000420207810 */ /* 0x000fe20007ffe0ff */
[C---:B--2--5:R-:W-:Y:S01]  /*10e0*/  FFMA R33, R0.reuse, R35, RZ ;  /* 0x0000002300217223 */ /* 0x064fe200000000ff */
[----:B---3--:R-:W-:-:S04]  /*10f0*/  FFMA R5, R0, R5, RZ ;  /* 0x0000000500057223 */ /* 0x008fc800000000ff */
[----:B------:R2:W-:Y:S01]  /*1100*/  STG.E desc[UR6][R14.64], R33 ;  /* 0x000000210e007986 */ /* 0x0005e2000c101906 */
[----:B----4-:R-:W-:-:S03]  /*1110*/  FFMA R7, R0, R7, RZ ;  /* 0x0000000700077223 */ /* 0x010fc600000000ff */
[----:B------:R2:W-:Y:S01]  /*1120*/  STG.E desc[UR6][R16.64], R5 ;  /* 0x0000000510007986 */ /* 0x0005e2000c101906 */
[----:B------:R-:W-:-:S03]  /*1130*/  FFMA R23, R0, R9, RZ ;  /* 0x0000000900177223 */ /* 0x000fc600000000ff */
[----:B------:R2:W-:Y:S04]  /*1140*/  STG.E desc[UR6][R18.64], R7 ;  /* 0x0000000712007986 */ /* 0x0005e8000c101906 */
[----:B------:R2:W-:Y:S02]  /*1150*/  STG.E desc[UR6][R12.64], R23 ;  /* 0x000000170c007986 */ /* 0x0005e4000c101906 */
.L_x_21:
[CC--:B------:R-:W-:Y:S02]  /*1160*/  ISETP.GT.U32.AND P1, PT, R25.reuse, R32.reuse, PT ;  /* 0x000000201900720c */ /* 0x0c0fe40003f24070 */
[----:B-12---:R-:W-:-:S04]  /*1170*/  IADD3 R5, PT, PT, R25, -R32, RZ ;  /* 0x8000002019057210 */ /* 0x006fc80007ffe0ff */
[----:B------:R-:W-:-:S13]  /*1180*/  ISETP.LE.U32.OR P1, PT, R5, 0xc, !P1 ;  /* 0x0000000c0500780c */ /* 0x000fda0004f23470 */
[----:B------:R-:W-:Y:S05]  /*1190*/  @P1 BRA `(.L_x_22) ;  /* 0x0000000400ec1947 */ /* 0x000fea0003800000 */
[----:B------:R-:W1:Y:S01]  /*11a0*/  LDC.64 R12, c[0x0][0x3d8] ;  /* 0x0000f600ff0c7b82 */ /* 0x000e620000000a00 */
[----:B------:R-:W-:Y:S02]  /*11b0*/  PLOP3.LUT P0, PT, PT, PT, PT, 0x8, 0x80 ;  /* 0x000000000080781c */ /* 0x000fe40003f0e170 */
[----:B------:R-:W-:-:S05]  /*11c0*/  IADD3 R26, PT, PT, R25, -0xc, RZ ;  /* 0xfffffff4191a7810 */ /* 0x000fca0007ffe0ff */
[----:B------:R-:W2:Y:S06]  /*11d0*/  LDC.64 R14, c[0x0][0x380] ;  /* 0x0000e000ff0e7b82 */ /* 0x000eac0000000a00 */
.L_x_23:
[----:B------:R-:W3:Y:S02]  /*11e0*/  LDCU.64 UR8, c[0x0][0x3f8] ;  /* 0x00007f00ff0877ac */ /* 0x000ee40008000a00 */
[----:B---34-:R-:W-:-:S04]  /*11f0*/  IMAD R5, R32, UR8, R3 ;  /* 0x0000000820057c24 */ /* 0x018fc8000f8e0203 */
[C---:B------:R-:W-:Y:S01]  /*1200*/  IMAD R39, R5.reuse, UR9, R28 ;  /* 0x0000000905277c24 */ /* 0x040fe2000f8e021c */
[----:B------:R-:W-:-:S03]  /*1210*/  IADD3 R5, PT, PT, R5, UR8, RZ ;  /* 0x0000000805057c10 */ /* 0x000fc6000fffe0ff */
[----:B0-2---:R-:W-:-:S04]  /*1220*/  IMAD.WIDE.U32 R16, R39, 0x4, R14 ;  /* 0x0000000427107825 */ /* 0x005fc800078e000e */
[C---:B------:R-:W-:Y:S01]  /*1230*/  IMAD R19, R5.reuse, UR9, R28 ;  /* 0x0000000905137c24 */ /* 0x040fe2000f8e021c */
[----:B------:R0:W2:Y:S01]  /*1240*/  LDG.E.CONSTANT R37, desc[UR6][R16.64] ;  /* 0x0000000610257981 */ /* 0x0000a2000c1e9900 */
[----:B------:R-:W-:Y:S02]  /*1250*/  IADD3 R5, PT, PT, R5, UR8, RZ ;  /* 0x0000000805057c10 */ /* 0x000fe4000fffe0ff */
[----:B------:R-:W-:Y:S01]  /*1260*/  IMAD.WIDE.U32 R8, R19, 0x4, R14 ;  /* 0x0000000413087825 */ /* 0x000fe200078e000e */
[----:B------:R-:W-:Y:S02]  /*1270*/  IADD3 R18, PT, PT, R32, 0x4, RZ ;  /* 0x0000000420127810 */ /* 0x000fe40007ffe0ff */
[C---:B------:R-:W-:Y:S01]  /*1280*/  IADD3 R45, PT, PT, R5.reuse, UR8, RZ ;  /* 0x00000008052d7c10 */ /* 0x040fe2000fffe0ff */
[----:B------:R-:W-:Y:S01]  /*1290*/  IMAD R23, R5, UR9, R28 ;  /* 0x0000000905177c24 */ /* 0x000fe2000f8e021c */
[----:B------:R3:W4:Y:S01]  /*12a0*/  LDG.E.CONSTANT R35, desc[UR6][R8.64] ;  /* 0x0000000608237981 */ /* 0x000722000c1e9900 */
[----:B------:R-:W-:-:S02]  /*12b0*/  IMAD R7, R18, UR8, R3 ;  /* 0x0000000812077c24 */ /* 0x000fc4000f8e0203 */
[----:B------:R-:W-:-:S04]  /*12c0*/  IMAD.WIDE.U32 R42, R23, 0x4, R14 ;  /* 0x00000004172a7825 */ /* 0x000fc800078e000e */
[--C-:B------:R-:W-:Y:S01]  /*12d0*/  IMAD R45, R45, UR9, R28.reuse ;  /* 0x000000092d2d7c24 */ /* 0x100fe2000f8e021c */
[----:B------:R-:W4:Y:S01]  /*12e0*/  LDG.E.CONSTANT R5, desc[UR6][R42.64] ;  /* 0x000000062a057981 */ /* 0x000f22000c1e9900 */
[C---:B------:R-:W-:Y:S01]  /*12f0*/  IMAD R40, R7.reuse, UR9, R28 ;  /* 0x0000000907287c24 */ /* 0x040fe2000f8e021c */
[----:B------:R-:W-:Y:S01]  /*1300*/  IADD3 R33, PT, PT, R7, UR8, RZ ;  /* 0x0000000807217c10 */ /* 0x000fe2000fffe0ff */
[----:B------:R-:W-:-:S04]  /*1310*/  IMAD.WIDE.U32 R20, R45, 0x4, R14 ;  /* 0x000000042d147825 */ /* 0x000fc800078e000e */
[----:B0-----:R-:W-:Y:S01]  /*1320*/  IMAD.WIDE.U32 R16, R40, 0x4, R14 ;  /* 0x0000000428107825 */ /* 0x001fe200078e000e */
[----:B------:R1:W4:Y:S03]  /*1330*/  LDG.E.CONSTANT R22, desc[UR6][R20.64] ;  /* 0x0000000614167981 */ /* 0x000326000c1e9900 */
[----:B------:R-:W-:Y:S01]  /*1340*/  IMAD R36, R33, UR9, R28 ;  /* 0x0000000921247c24 */ /* 0x000fe2000f8e021c */
[----:B------:R-:W4:Y:S03]  /*1350*/  LDG.E.CONSTANT R38, desc[UR6][R16.64] ;  /* 0x0000000610267981 */ /* 0x000f26000c1e9900 */
[----:B---3--:R-:W-:-:S05]  /*1360*/  IMAD.WIDE.U32 R8, R36, 0x4, R14 ;  /* 0x0000000424087825 */ /* 0x008fca00078e000e */
[----:B------:R0:W3:Y:S01]  /*1370*/  LDG.E.CONSTANT R7, desc[UR6][R8.64] ;  /* 0x0000000608077981 */ /* 0x0000e2000c1e9900 */
[C---:B------:R-:W-:Y:S02]  /*1380*/  IADD3 R18, PT, PT, R32.reuse, 0x8, RZ ;  /* 0x0000000820127810 */ /* 0x040fe40007ffe0ff */
[----:B------:R-:W-:-:S03]  /*1390*/  IADD3 R34, PT, PT, R32, 0xc, RZ ;  /* 0x0000000c20227810 */ /* 0x000fc60007ffe0ff */
[----:B------:R-:W-:Y:S02]  /*13a0*/  IMAD R41, R18, UR8, R3 ;  /* 0x0000000812297c24 */ /* 0x000fe4000f8e0203 */
[----:B-1----:R-:W-:-:S04]  /*13b0*/  IMAD.WIDE.U32 R20, R39, 0x4, R12 ;  /* 0x0000000427147825 */ /* 0x002fc800078e000c */
[----:B------:R-:W-:Y:S01]  /*13c0*/  IMAD R34, R34, UR8, R3 ;  /* 0x0000000822227c24 */ /* 0x000fe2000f8e0203 */
[----:B------:R-:W-:-:S03]  /*13d0*/  IADD3 R42, PT, PT, R41, UR8, RZ ;  /* 0x00000008292a7c10 */ /* 0x000fc6000fffe0ff */
[----:B------:R-:W-:Y:S02]  /*13e0*/  IMAD R39, R34, UR9, R28 ;  /* 0x0000000922277c24 */ /* 0x000fe4000f8e021c */
[----:B------:R-:W-:-:S04]  /*13f0*/  IMAD.WIDE.U32 R18, R19, 0x4, R12 ;  /* 0x0000000413127825 */ /* 0x000fc800078e000c */
[----:B0-----:R-:W-:-:S04]  /*1400*/  IMAD.WIDE.U32 R8, R39, 0x4, R14 ;  /* 0x0000000427087825 */ /* 0x001fc800078e000e */
[----:B--2--5:R-:W-:Y:S01]  /*1410*/  FFMA R44, R0, R37, RZ ;  /* 0x00000025002c7223 */ /* 0x024fe200000000ff */
[----:B------:R-:W-:-:S04]  /*1420*/  IMAD R37, R41, UR9, R28 ;  /* 0x0000000929257c24 */ /* 0x000fc8000f8e021c */
[----:B------:R4:W-:Y:S01]  /*1430*/  STG.E desc[UR6][R20.64], R44 ;  /* 0x0000002c14007986 */ /* 0x0009e2000c101906 */
[----:B------:R-:W-:-:S05]  /*1440*/  IMAD.WIDE.U32 R16, R37, 0x4, R14 ;  /* 0x0000000425107825 */ /* 0x000fca00078e000e */
[----:B------:R0:W2:Y:S01]  /*1450*/  LDG.E.CONSTANT R43, desc[UR6][R16.64] ;  /* 0x00000006102b7981 */ /* 0x0000a2000c1e9900 */
[----:B----4-:R-:W-:Y:S01]  /*1460*/  FFMA R44, R0, R35, RZ ;  /* 0x00000023002c7223 */ /* 0x010fe200000000ff */
[----:B------:R-:W-:Y:S01]  /*1470*/  IADD3 R35, PT, PT, R33, UR8, RZ ;  /* 0x0000000821237c10 */ /* 0x000fe2000fffe0ff */
[----:B------:R-:W-:Y:S01]  /*1480*/  IMAD R41, R42, UR9, R28 ;  /* 0x000000092a297c24 */ /* 0x000fe2000f8e021c */
[----:B------:R1:W4:Y:S01]  /*1490*/  LDG.E.CONSTANT R33, desc[UR6][R8.64] ;  /* 0x0000000608217981 */ /* 0x000322000c1e9900 */
[----:B------:R-:W-:Y:S01]  /*14a0*/  IMAD.WIDE.U32 R20, R23, 0x4, R12 ;  /* 0x0000000417147825 */ /* 0x000fe200078e000c */
[C---:B0-----:R-:W-:Y:S02]  /*14b0*/  IADD3 R17, PT, PT, R35.reuse, UR8, RZ ;  /* 0x0000000823117c10 */ /* 0x041fe4000fffe0ff */
[----:B------:R0:W-:Y:S01]  /*14c0*/  STG.E desc[UR6][R18.64], R44 ;  /* 0x0000002c12007986 */ /* 0x0001e2000c101906 */
[--C-:B------:R-:W-:Y:S02]  /*14d0*/  IMAD R23, R35, UR9, R28.reuse ;  /* 0x0000000923177c24 */ /* 0x100fe4000f8e021c */
[----:B------:R-:W-:-:S02]  /*14e0*/  IMAD R35, R17, UR9, R28 ;  /* 0x0000000911237c24 */ /* 0x000fc4000f8e021c */
[----:B------:R-:W-:-:S04]  /*14f0*/  IMAD.WIDE.U32 R16, R23, 0x4, R14 ;  /* 0x0000000417107825 */ /* 0x000fc800078e000e */
[----:B-1----:R-:W-:-:S04]  /*1500*/  IMAD.WIDE.U32 R8, R41, 0x4, R14 ;  /* 0x0000000429087825 */ /* 0x002fc800078e000e */
[C---:B0-----:R-:W-:Y:S02]  /*1510*/  FFMA R44, R0.reuse, R5, RZ ;  /* 0x00000005002c7223 */ /* 0x041fe400000000ff */
[----:B------:R0:W4:Y:S01]  /*1520*/  LDG.E.CONSTANT R5, desc[UR6][R8.64] ;  /* 0x0000000608057981 */ /* 0x000122000c1e9900 */
[----:B------:R-:W-:-:S03]  /*1530*/  FFMA R38, R0, R38, RZ ;  /* 0x0000002600267223 */ /* 0x000fc600000000ff */
[----:B------:R1:W-:Y:S01]  /*1540*/  STG.E desc[UR6][R20.64], R44 ;  /* 0x0000002c14007986 */ /* 0x0003e2000c101906 */
[----:B------:R-:W-:Y:S01]  /*1550*/  IADD3 R42, PT, PT, R42, UR8, RZ ;  /* 0x000000082a2a7c10 */ /* 0x000fe2000fffe0ff */
[----:B0-----:R-:W-:-:S04]  /*1560*/  IMAD.WIDE.U32 R8, R45, 0x4, R12 ;  /* 0x000000042d087825 */ /* 0x001fc800078e000c */
[----:B-1----:R-:W-:Y:S02]  /*1570*/  FFMA R21, R0, R22, RZ ;  /* 0x0000001600157223 */ /* 0x002fe400000000ff */
[----:B------:R0:W4:Y:S01]  /*1580*/  LDG.E.CONSTANT R22, desc[UR6][R16.64] ;  /* 0x0000000610167981 */ /* 0x000122000c1e9900 */
[----:B------:R-:W-:-:S03]  /*1590*/  IMAD.WIDE.U32 R18, R35, 0x4, R14 ;  /* 0x0000000423127825 */ /* 0x000fc600078e000e */
[----:B------:R1:W-:Y:S04]  /*15a0*/  STG.E desc[UR6][R8.64], R21 ;  /* 0x0000001508007986 */ /* 0x0003e8000c101906 */
[----:B------:R3:W4:Y:S01]  /*15b0*/  LDG.E.CONSTANT R45, desc[UR6][R18.64] ;  /* 0x00000006122d7981 */ /* 0x000722000c1e9900 */
[----:B0-----:R-:W-:Y:S01]  /*15c0*/  IMAD.WIDE.U32 R16, R40, 0x4, R12 ;  /* 0x0000000428107825 */ /* 0x001fe200078e000c */
[----:B------:R-:W-:-:S03]  /*15d0*/  IADD3 R40, PT, PT, R34, UR8, RZ ;  /* 0x0000000822287c10 */ /* 0x000fc6000fffe0ff */
[----:B------:R-:W-:Y:S01]  /*15e0*/  IMAD R34, R42, UR9, R28 ;  /* 0x000000092a227c24 */ /* 0x000fe2000f8e021c */
[----:B------:R0:W-:Y:S01]  /*15f0*/  STG.E desc[UR6][R16.64], R38 ;  /* 0x0000002610007986 */ /* 0x0001e2000c101906 */
[----:B-1----:R-:W-:-:S04]  /*1600*/  IMAD.WIDE.U32 R20, R36, 0x4, R12 ;  /* 0x0000000424147825 */ /* 0x002fc800078e000c */
[----:B------:R-:W-:Y:S02]  /*1610*/  IMAD R36, R40, UR9, R28 ;  /* 0x0000000928247c24 */ /* 0x000fe4000f8e021c */
[----:B---3--:R-:W-:Y:S01]  /*1620*/  IMAD.WIDE.U32 R18, R34, 0x4, R14 ;  /* 0x0000000422127825 */ /* 0x008fe200078e000e */
[----:B0-----:R-:W-:Y:S02]  /*1630*/  IADD3 R17, PT, PT, R40, UR8, RZ ;  /* 0x0000000828117c10 */ /* 0x001fe4000fffe0ff */
[----:B------:R-:W-:Y:S02]  /*1640*/  IADD3 R40, PT, PT, R42, UR8, RZ ;  /* 0x000000082a287c10 */ /* 0x000fe4000fffe0ff */
[C---:B------:R-:W-:Y:S01]  /*1650*/  IADD3 R42, PT, PT, R17.reuse, UR8, RZ ;  /* 0x00000008112a7c10 */ /* 0x040fe2000fffe0ff */
[----:B------:R-:W-:Y:S02]  /*1660*/  FFMA R44, R0, R7, RZ ;  /* 0x00000007002c7223 */ /* 0x000fe400000000ff */
[--C-:B------:R-:W-:Y:S01]  /*1670*/  IMAD R40, R40, UR9, R28.reuse ;  /* 0x0000000928287c24 */ /* 0x100fe2000f8e021c */
[----:B------:R0:W3:Y:S01]  /*1680*/  LDG.E.CONSTANT R7, desc[UR6][R18.64] ;  /* 0x0000000612077981 */ /* 0x0000e2000c1e9900 */
[----:B------:R-:W-:-:S02]  /*1690*/  IMAD R38, R17, UR9, R28 ;  /* 0x0000000911267c24 */ /* 0x000fc4000f8e021c */
[----:B------:R-:W-:Y:S01]  /*16a0*/  IMAD R42, R42, UR9, R28 ;  /* 0x000000092a2a7c24 */ /* 0x000fe2000f8e021c */
[----:B------:R1:W-:Y:S01]  /*16b0*/  STG.E desc[UR6][R20.64], R44 ;  /* 0x0000002c14007986 */ /* 0x0003e2000c101906 */
[----:B------:R-:W-:-:S04]  /*16c0*/  IMAD.WIDE.U32 R8, R36, 0x4, R14 ;  /* 0x0000000424087825 */ /* 0x000fc800078e000e */
[--C-:B0-----:R-:W-:Y:S02]  /*16d0*/  IMAD.WIDE.U32 R18, R40, 0x4, R14.reuse ;  /* 0x0000000428127825 */ /* 0x101fe400078e000e */
[----:B------:R-:W3:Y:S02]  /*16e0*/  LDG.E.CONSTANT R9, desc[UR6][R8.64] ;  /* 0x0000000608097981 */ /* 0x000ee4000c1e9900 */
[--C-:B------:R-:W-:Y:S02]  /*16f0*/  IMAD.WIDE.U32 R16, R38, 0x4, R14.reuse ;  /* 0x0000000426107825 */ /* 0x100fe400078e000e */
[----:B-1----:R0:W3:Y:S02]  /*1700*/  LDG.E.CONSTANT R44, desc[UR6][R18.64] ;  /* 0x00000006122c7981 */ /* 0x0020e4000c1e9900 */
[----:B------:R-:W-:Y:S02]  /*1710*/  IMAD.WIDE.U32 R20, R42, 0x4, R14 ;  /* 0x000000042a147825 */ /* 0x000fe400078e000e */
[----:B------:R2:W3:Y:S04]  /*1720*/  LDG.E.CONSTANT R17, desc[UR6][R16.64] ;  /* 0x0000000610117981 */ /* 0x0004e8000c1e9900 */
[----:B------:R-:W3:Y:S01]  /*1730*/  LDG.E.CONSTANT R21, desc[UR6][R20.64] ;  /* 0x0000000614157981 */ /* 0x000ee2000c1e9900 */
[----:B0-----:R-:W-:-:S04]  /*1740*/  IMAD.WIDE.U32 R18, R35, 0x4, R12 ;  /* 0x0000000423127825 */ /* 0x001fc800078e000c */
[----:B------:R-:W-:Y:S01]  /*1750*/  IMAD.WIDE.U32 R34, R34, 0x4, R12 ;  /* 0x0000000422227825 */ /* 0x000fe200078e000c */
[----:B------:R-:W-:-:S04]  /*1760*/  IADD3 R32, PT, PT, R32, 0x10, RZ ;  /* 0x0000001020207810 */ /* 0x000fc80007ffe0ff */
[----:B------:R-:W-:Y:S01]  /*1770*/  ISETP.GE.U32.AND P1, PT, R32, R26, PT ;  /* 0x0000001a2000720c */ /* 0x000fe20003f26070 */
[----:B--2---:R-:W-:Y:S01]  /*1780*/  FFMA R16, R0, R43, RZ ;  /* 0x0000002b00107223 */ /* 0x004fe200000000ff */
[----:B------:R-:W-:-:S04]  /*1790*/  IMAD.WIDE.U32 R42, R42, 0x4, R12 ;  /* 0x000000042a2a7825 */ /* 0x000fc800078e000c */
[C---:B----4-:R-:W-:Y:S01]  /*17a0*/  FFMA R5, R0.reuse, R5, RZ ;  /* 0x0000000500057223 */ /* 0x050fe200000000ff */
[----:B------:R-:W-:Y:S01]  /*17b0*/  FFMA R8, R0, R22, RZ ;  /* 0x0000001600087223 */ /* 0x000fe200000000ff */
[----:B------:R-:W-:-:S05]  /*17c0*/  IMAD.WIDE.U32 R22, R23, 0x4, R12 ;  /* 0x0000000417167825 */ /* 0x000fca00078e000c */
[----:B------:R0:W-:Y:S01]  /*17d0*/  STG.E desc[UR6][R22.64], R8 ;  /* 0x0000000816007986 */ /* 0x0001e2000c101906 */
[----:B------:R-:W-:-:S05]  /*17e0*/  FFMA R45, R0, R45, RZ ;  /* 0x0000002d002d7223 */ /* 0x000fca00000000ff */
[----:B------:R1:W-:Y:S01]  /*17f0*/  STG.E desc[UR6][R18.64], R45 ;  /* 0x0000002d12007986 */ /* 0x0003e2000c101906 */
[----:B0-----:R-:W-:-:S05]  /*1800*/  IMAD.WIDE.U32 R22, R37, 0x4, R12 ;  /* 0x0000000425167825 */ /* 0x001fca00078e000c */
[----:B------:R0:W-:Y:S01]  /*1810*/  STG.E desc[UR6][R22.64], R16 ;  /* 0x0000001016007986 */ /* 0x0001e2000c101906 */
[----:B-1----:R-:W-:-:S04]  /*1820*/  IMAD.WIDE.U32 R18, R41, 0x4, R12 ;  /* 0x0000000429127825 */ /* 0x002fc800078e000c */
[----:B------:R-:W-:Y:S01]  /*1830*/  FFMA R45, R0, R33, RZ ;  /* 0x00000021002d7223 */ /* 0x000fe200000000ff */
[--C-:B------:R-:W-:Y:S01]  /*1840*/  IMAD.WIDE.U32 R40, R40, 0x4, R12.reuse ;  /* 0x0000000428287825 */ /* 0x100fe200078e000c */
[----:B------:R4:W-:Y:S03]  /*1850*/  STG.E desc[UR6][R18.64], R5 ;  /* 0x0000000512007986 */ /* 0x0009e6000c101906 */
[----:B---3--:R-:W-:Y:S01]  /*1860*/  FFMA R7, R0, R7, RZ ;  /* 0x0000000700077223 */ /* 0x008fe200000000ff */
[----:B0-----:R-:W-:-:S04]  /*1870*/  IMAD.WIDE.U32 R22, R39, 0x4, R12 ;  /* 0x0000000427167825 */ /* 0x001fc800078e000c */
[--C-:B------:R-:W-:Y:S01]  /*1880*/  IMAD.WIDE.U32 R36, R36, 0x4, R12.reuse ;  /* 0x0000000424247825 */ /* 0x100fe200078e000c */
[----:B------:R4:W-:Y:S03]  /*1890*/  STG.E desc[UR6][R34.64], R7 ;  /* 0x0000000722007986 */ /* 0x0009e6000c101906 */
[----:B------:R-:W-:-:S04]  /*18a0*/  IMAD.WIDE.U32 R38, R38, 0x4, R12 ;  /* 0x0000000426267825 */ /* 0x000fc800078e000c */
[C---:B------:R-:W-:Y:S01]  /*18b0*/  FFMA R9, R0.reuse, R9, RZ ;  /* 0x0000000900097223 */ /* 0x040fe200000000ff */
[C---:B------:R-:W-:Y:S01]  /*18c0*/  FFMA R33, R0.reuse, R44, RZ ;  /* 0x0000002c00217223 */ /* 0x040fe200000000ff */
[----:B------:R-:W-:-:S04]  /*18d0*/  FFMA R17, R0, R17, RZ ;  /* 0x0000001100117223 */ /* 0x000fc800000000ff */
[----:B------:R4:W-:Y:S01]  /*18e0*/  STG.E desc[UR6][R40.64], R33 ;  /* 0x0000002128007986 */ /* 0x0009e2000c101906 */
[----:B------:R-:W-:-:S03]  /*18f0*/  FFMA R21, R0, R21, RZ ;  /* 0x0000001500157223 */ /* 0x000fc600000000ff */
[----:B------:R4:W-:Y:S04]  /*1900*/  STG.E desc[UR6][R22.64], R45 ;  /* 0x0000002d16007986 */ /* 0x0009e8000c101906 */
[----:B------:R4:W-:Y:S04]  /*1910*/  STG.E desc[UR6][R36.64], R9 ;  /* 0x0000000924007986 */ /* 0x0009e8000c101906 */
[----:B------:R4:W-:Y:S04]  /*1920*/  STG.E desc[UR6][R38.64], R17 ;  /* 0x0000001126007986 */ /* 0x0009e8000c101906 */
[----:B------:R4:W-:Y:S01]  /*1930*/  STG.E desc[UR6][R42.64], R21 ;  /* 0x000000152a007986 */ /* 0x0009e2000c101906 */
[----:B------:R-:W-:Y:S05]  /*1940*/  @!P1 BRA `(.L_x_23) ;  /* 0xfffffff800249947 */ /* 0x000fea000383ffff */
.L_x_22:
[CC--:B------:R-:W-:Y:S02]  /*1950*/  ISETP.GT.U32.AND P1, PT, R25.reuse, R32.reuse, PT ;  /* 0x000000201900720c */ /* 0x0c0fe40003f24070 */
[----:B----4-:R-:W-:-:S04]  /*1960*/  IADD3 R5, PT, PT, R25, -R32, RZ ;  /* 0x8000002019057210 */ /* 0x010fc80007ffe0ff */
[----:B------:R-:W-:-:S13]  /*1970*/  ISETP.LE.U32.OR P1, PT, R5, 0x4, !P1 ;  /* 0x000000040500780c */ /* 0x000fda0004f23470 */
[----:B------:R-:W-:Y:S05]  /*1980*/  @P1 BRA `(.L_x_24) ;  /* 0x0000000000f81947 */ /* 0x000fea0003800000 */
[----:B------:R-:W1:Y:S01]  /*1990*/  LDCU.64 UR8, c[0x0][0x3f8] ;  /* 0x00007f00ff0877ac */ /* 0x000e620008000a00 */
[----:B------:R-:W2:Y:S01]  /*19a0*/  LDC.64 R34, c[0x0][0x380] ;  /* 0x0000e000ff227b82 */ /* 0x000ea20000000a00 */
[C---:B------:R-:W-:Y:S01]  /*19b0*/  IADD3 R12, PT, PT, R32.reuse, 0x4, RZ ;  /* 0x00000004200c7810 */ /* 0x040fe20007ffe0ff */
[----:B-1----:R-:W-:-:S04]  /*19c0*/  IMAD R43, R32, UR8, R3 ;  /* 0x00000008202b7c24 */ /* 0x002fc8000f8e0203 */
[----:B0-----:R-:W-:Y:S01]  /*19d0*/  IMAD R17, R12, UR8, R3 ;  /* 0x000000080c117c24 */ /* 0x001fe2000f8e0203 */
[C---:B------:R-:W-:Y:S01]  /*19e0*/  IADD3 R19, PT, PT, R43.reuse, UR8, RZ ;  /* 0x000000082b137c10 */ /* 0x040fe2000fffe0ff */
[----:B------:R-:W-:-:S03]  /*19f0*/  IMAD R43, R43, UR9, R28 ;  /* 0x000000092b2b7c24 */ /* 0x000fc6000f8e021c */
[----:B------:R-:W-:Y:S02]  /*1a00*/  IADD3 R7, PT, PT, R17, UR8, RZ ;  /* 0x0000000811077c10 */ /* 0x000fe4000fffe0ff */
[C---:B------:R-:W-:Y:S01]  /*1a10*/  IADD3 R5, PT, PT, R19.reuse, UR8, RZ ;  /* 0x0000000813057c10 */ /* 0x040fe2000fffe0ff */
[----:B------:R-:W-:Y:S01]  /*1a20*/  IMAD R19, R19, UR9, R28 ;  /* 0x0000000913137c24 */ /* 0x000fe2000f8e021c */
[----:B------:R-:W-:Y:S01]  /*1a30*/  IADD3 R41, PT, PT, R7, UR8, RZ ;  /* 0x0000000807297c10 */ /* 0x000fe2000fffe0ff */
[----:B--2---:R-:W-:Y:S01]  /*1a40*/  IMAD.WIDE.U32 R8, R43, 0x4, R34 ;  /* 0x000000042b087825 */ /* 0x004fe200078e0022 */
[----:B------:R-:W-:Y:S02]  /*1a50*/  IADD3 R33, PT, PT, R5, UR8, RZ ;  /* 0x0000000805217c10 */ /* 0x000fe4000fffe0ff */
[----:B------:R-:W-:Y:S01]  /*1a60*/  IADD3 R37, PT, PT, R41, UR8, RZ ;  /* 0x0000000829257c10 */ /* 0x000fe2000fffe0ff */
[----:B------:R-:W-:Y:S01]  /*1a70*/  IMAD R45, R5, UR9, R28 ;  /* 0x00000009052d7c24 */ /* 0x000fe2000f8e021c */
[----:B------:R0:W2:Y:S01]  /*1a80*/  LDG.E.CONSTANT R16, desc[UR6][R8.64] ;  /* 0x0000000608107981 */ /* 0x0000a2000c1e9900 */
[----:B------:R-:W-:-:S04]  /*1a90*/  IMAD.WIDE.U32 R12, R19, 0x4, R34 ;  /* 0x00000004130c7825 */ /* 0x000fc800078e0022 */
[--C-:B------:R-:W-:Y:S01]  /*1aa0*/  IMAD R33, R33, UR9, R28.reuse ;  /* 0x0000000921217c24 */ /* 0x100fe2000f8e021c */
[----:B------:R-:W3:Y:S01]  /*1ab0*/  LDG.E.CONSTANT R39, desc[UR6][R12.64] ;  /* 0x000000060c277981 */ /* 0x000ee2000c1e9900 */
[--C-:B------:R-:W-:Y:S02]  /*1ac0*/  IMAD R17, R17, UR9, R28.reuse ;  /* 0x0000000911117c24 */ /* 0x100fe4000f8e021c */
[--C-:B------:R-:W-:Y:S02]  /*1ad0*/  IMAD R38, R7, UR9, R28.reuse ;  /* 0x0000000907267c24 */ /* 0x100fe4000f8e021c */
[----:B------:R-:W-:Y:S02]  /*1ae0*/  IMAD R41, R41, UR9, R28 ;  /* 0x0000000929297c24 */ /* 0x000fe4000f8e021c */
[----:B------:R-:W-:-:S04]  /*1af0*/  IMAD.WIDE.U32 R14, R45, 0x4, R34 ;  /* 0x000000042d0e7825 */ /* 0x000fc800078e0022 */
[----:B------:R-:W-:Y:S01]  /*1b00*/  IMAD R37, R37, UR9, R28 ;  /* 0x0000000925257c24 */ /* 0x000fe2000f8e021c */
[----:B------:R1:W4:Y:S01]  /*1b10*/  LDG.E.CONSTANT R5, desc[UR6][R14.64] ;  /* 0x000000060e057981 */ /* 0x000322000c1e9900 */
[----:B------:R-:W-:-:S04]  /*1b20*/  IMAD.WIDE.U32 R20, R33, 0x4, R34 ;  /* 0x0000000421147825 */ /* 0x000fc800078e0022 */
[--C-:B------:R-:W-:Y:S01]  /*1b30*/  IMAD.WIDE.U32 R22, R17, 0x4, R34.reuse ;  /* 0x0000000411167825 */ /* 0x100fe200078e0022 */
[----:B------:R-:W4:Y:S03]  /*1b40*/  LDG.E.CONSTANT R26, desc[UR6][R20.64] ;  /* 0x00000006141a7981 */ /* 0x000f26000c1e9900 */
[--C-:B0-----:R-:W-:Y:S01]  /*1b50*/  IMAD.WIDE.U32 R8, R38, 0x4, R34.reuse ;  /* 0x0000000426087825 */ /* 0x101fe200078e0022 */
[----:B------:R0:W4:Y:S01]  /*1b60*/  LDG.E.CONSTANT R7, desc[UR6][R22.64] ;  /* 0x0000000616077981 */ /* 0x000122000c1e9900 */
[----:B-1----:R-:W1:Y:S02]  /*1b70*/  LDC.64 R14, c[0x0][0x3d8] ;  /* 0x0000f600ff0e7b82 */ /* 0x002e640000000a00 */
[--C-:B------:R-:W-:Y:S01]  /*1b80*/  IMAD.WIDE.U32 R12, R41, 0x4, R34.reuse ;  /* 0x00000004290c7825 */ /* 0x100fe200078e0022 */
[----:B------:R0:W4:Y:S03]  /*1b90*/  LDG.E.CONSTANT R36, desc[UR6][R8.64] ;  /* 0x0000000608247981 */ /* 0x000126000c1e9900 */
[----:B------:R-:W-:-:S02]  /*1ba0*/  IMAD.WIDE.U32 R34, R37, 0x4, R34 ;  /* 0x0000000425227825 */ /* 0x000fc400078e0022 */
[----:B------:R4:W4:Y:S04]  /*1bb0*/  LDG.E.CONSTANT R13, desc[UR6][R12.64] ;  /* 0x000000060c0d7981 */ /* 0x000928000c1e9900 */
[----:B------:R-:W4:Y:S01]  /*1bc0*/  LDG.E.CONSTANT R35, desc[UR6][R34.64] ;  /* 0x0000000622237981 */ /* 0x000f22000c1e9900 */
[----:B-1----:R-:W-:-:S04]  /*1bd0*/  IMAD.WIDE.U32 R42, R43, 0x4, R14 ;  /* 0x000000042b2a7825 */ /* 0x002fc800078e000e */
[----:B0-----:R-:W-:-:S04]  /*1be0*/  IMAD.WIDE.U32 R22, R45, 0x4, R14 ;  /* 0x000000042d167825 */ /* 0x001fc800078e000e */
[----:B------:R-:W-:-:S04]  /*1bf0*/  IMAD.WIDE.U32 R18, R19, 0x4, R14 ;  /* 0x0000000413127825 */ /* 0x000fc800078e000e */
[----:B------:R-:W-:-:S04]  /*1c00*/  IMAD.WIDE.U32 R20, R38, 0x4, R14 ;  /* 0x0000000426147825 */ /* 0x000fc800078e000e */
[--C-:B------:R-:W-:Y:S01]  /*1c10*/  IMAD.WIDE.U32 R8, R41, 0x4, R14.reuse ;  /* 0x0000000429087825 */ /* 0x100fe200078e000e */
[----:B------:R-:W-:Y:S02]  /*1c20*/  PLOP3.LUT P0, PT, PT, PT, PT, 0x8, 0x80 ;  /* 0x000000000080781c */ /* 0x000fe40003f0e170 */
[----:B------:R-:W-:Y:S01]  /*1c30*/  IADD3 R32, PT, PT, R32, 0x8, RZ ;  /* 0x0000000820207810 */ /* 0x000fe20007ffe0ff */
[----:B--2--5:R-:W-:Y:S01]  /*1c40*/  FFMA R40, R0, R16, RZ ;  /* 0x0000001000287223 */ /* 0x024fe200000000ff */
[----:B------:R-:W-:-:S04]  /*1c50*/  IMAD.WIDE.U32 R16, R17, 0x4, R14 ;  /* 0x0000000411107825 */ /* 0x000fc800078e000e */
[C---:B---3--:R-:W-:Y:S01]  /*1c60*/  FFMA R45, R0.reuse, R39, RZ ;  /* 0x00000027002d7223 */ /* 0x048fe200000000ff */
[--C-:B------:R-:W-:Y:S01]  /*1c70*/  IMAD.WIDE.U32 R38, R33, 0x4, R14.reuse ;  /* 0x0000000421267825 */ /* 0x100fe200078e000e */
[----:B------:R1:W-:Y:S03]  /*1c80*/  STG.E desc[UR6][R42.64], R40 ;  /* 0x000000282a007986 */ /* 0x0003e6000c101906 */
[----:B------:R-:W-:Y:S01]  /*1c90*/  IMAD.WIDE.U32 R14, R37, 0x4, R14 ;  /* 0x00000004250e7825 */ /* 0x000fe200078e000e */
[----:B------:R1:W-:Y:S03]  /*1ca0*/  STG.E desc[UR6][R18.64], R45 ;  /* 0x0000002d12007986 */ /* 0x0003e6000c101906 */
[C---:B----4-:R-:W-:Y:S01]  /*1cb0*/  FFMA R12, R0.reuse, R5, RZ ;  /* 0x00000005000c7223 */ /* 0x050fe200000000ff */
[----:B------:R-:W-:-:S04]  /*1cc0*/  FFMA R33, R0, R26, RZ ;  /* 0x0000001a00217223 */ /* 0x000fc800000000ff */
[----:B------:R1:W-:Y:S01]  /*1cd0*/  STG.E desc[UR6][R22.64], R12 ;  /* 0x0000000c16007986 */ /* 0x0003e2000c101906 */
[----:B------:R-:W-:-:S03]  /*1ce0*/  FFMA R7, R0, R7, RZ ;  /* 0x0000000700077223 */ /* 0x000fc600000000ff */
[----:B------:R1:W-:Y:S01]  /*1cf0*/  STG.E desc[UR6][R38.64], R33 ;  /* 0x0000002126007986 */ /* 0x0003e2000c101906 */
[----:B------:R-:W-:-:S03]  /*1d00*/  FFMA R5, R0, R36, RZ ;  /* 0x0000002400057223 */ /* 0x000fc600000000ff */
[----:B------:R1:W-:Y:S01]  /*1d10*/  STG.E desc[UR6][R16.64], R7 ;  /* 0x0000000710007986 */ /* 0x0003e2000c101906 */
[----:B------:R-:W-:-:S03]  /*1d20*/  FFMA R13, R0, R13, RZ ;  /* 0x0000000d000d7223 */ /* 0x000fc600000000ff */
[----:B------:R1:W-:Y:S01]  /*1d30*/  STG.E desc[UR6][R20.64], R5 ;  /* 0x0000000514007986 */ /* 0x0003e2000c101906 */
[----:B------:R-:W-:-:S03]  /*1d40*/  FFMA R35, R0, R35, RZ ;  /* 0x0000002300237223 */ /* 0x000fc600000000ff */
[----:B------:R1:W-:Y:S04]  /*1d50*/  STG.E desc[UR6][R8.64], R13 ;  /* 0x0000000d08007986 */ /* 0x0003e8000c101906 */
[----:B------:R1:W-:Y:S02]  /*1d60*/  STG.E desc[UR6][R14.64], R35 ;  /* 0x000000230e007986 */ /* 0x0003e4000c101906 */
.L_x_24:
[----:B------:R-:W-:-:S13]  /*1d70*/  ISETP.LT.U32.OR P0, PT, R32, R25, P0 ;  /* 0x000000192000720c */ /* 0x000fda0000701470 */
[----:B------:R-:W-:Y:S05]  /*1d80*/  @!P0 BRA `(.L_x_19) ;  /* 0x00000000007c8947 */ /* 0x000fea0003800000 */
        /* <DEDUP_REMOVED lines=11> */
[----:B------:R-:W-:-:S04]  /*1e40*/  IMAD.WIDE.U32 R22, R17, 0x4, R8 ;  /* 0x0000000411167825 */ /* 0x000fc800078e0008 */
[----:B------:R-:W-:Y:S01]  /*1e50*/  IMAD R35, R19, UR9, R28 ;  /* 0x0000000913237c24 */ /* 0x000fe2000f8e021c */
[----:B------:R-:W3:Y:S01]  /*1e60*/  LDG.E.CONSTANT R5, desc[UR6][R22.64] ;  /* 0x0000000616057981 */ /* 0x000ee2000c1e9900 */
[--C-:B------:R-:W-:Y:S01]  /*1e70*/  IMAD.WIDE.U32 R20, R15, 0x4, R8.reuse ;  /* 0x000000040f147825 */ /* 0x100fe200078e0008 */
[----:B------:R-:W0:Y:S03]  /*1e80*/  LDC.64 R18, c[0x0][0x3d8] ;  /* 0x0000f600ff127b82 */ /* 0x000e260000000a00 */
[----:B------:R-:W-:Y:S01]  /*1e90*/  IMAD.WIDE.U32 R8, R35, 0x4, R8 ;  /* 0x0000000423087825 */ /* 0x000fe200078e0008 */
[----:B------:R-:W4:Y:S05]  /*1ea0*/  LDG.E.CONSTANT R7, desc[UR6][R20.64] ;  /* 0x0000000614077981 */ /* 0x000f2a000c1e9900 */
[----:B------:R-:W4:Y:S01]  /*1eb0*/  LDG.E.CONSTANT R9, desc[UR6][R8.64] ;  /* 0x0000000608097981 */ /* 0x000f22000c1e9900 */
[----:B0-----:R-:W-:-:S04]  /*1ec0*/  IMAD.WIDE.U32 R12, R13, 0x4, R18 ;  /* 0x000000040d0c7825 */ /* 0x001fc800078e0012 */
[----:B------:R-:W-:-:S04]  /*1ed0*/  IMAD.WIDE.U32 R16, R17, 0x4, R18 ;  /* 0x0000000411107825 */ /* 0x000fc800078e0012 */
[----:B------:R-:W-:-:S04]  /*1ee0*/  IMAD.WIDE.U32 R14, R15, 0x4, R18 ;  /* 0x000000040f0e7825 */ /* 0x000fc800078e0012 */
[----:B------:R-:W-:-:S04]  /*1ef0*/  IMAD.WIDE.U32 R18, R35, 0x4, R18 ;  /* 0x0000000423127825 */ /* 0x000fc800078e0012 */
        /* <DEDUP_REMOVED lines=8> */
.L_x_19:
[----:B------:R-:W3:Y:S01]  /*1f80*/  LDCU UR4, c[0x0][0x3fc] ;  /* 0x00007f80ff0477ac */ /* 0x000ee20008000800 */
[----:B------:R-:W-:-:S04]  /*1f90*/  IADD3 R28, PT, PT, R28, UR5, RZ ;  /* 0x000000051c1c7c10 */ /* 0x000fc8000fffe0ff */
[----:B---3--:R-:W-:-:S13]  /*1fa0*/  ISETP.GE.U32.AND P0, PT, R28, UR4, PT ;  /* 0x000000041c007c0c */ /* 0x008fda000bf06070 */
[----:B------:R-:W-:Y:S05]  /*1fb0*/  @!P0 BRA `(.L_x_25) ;  /* 0xffffffec004c8947 */ /* 0x000fea000383ffff */
[----:B------:R-:W-:Y:S05]  /*1fc0*/  EXIT ;  /* 0x000000000000794d */ /* 0x000fea0003800000 */
.L_x_18:
        /* <DEDUP_REMOVED lines=10> */
.L_x_32:
        /* <DEDUP_REMOVED lines=10> */
[----:B0-----:R-:W-:-:S06]  /*2110*/  IMAD.WIDE.U32 R14, R17, 0x4, R12 ;  /* 0x00000004110e7825 */ /* 0x001fcc00078e000c */
        /* <DEDUP_REMOVED lines=22> */
.L_x_27:
        /* <DEDUP_REMOVED lines=38> */
.L_x_28:
        /* <DEDUP_REMOVED lines=8> */
.L_x_30:
        /* <DEDUP_REMOVED lines=119> */
.L_x_29:
        /* <DEDUP_REMOVED lines=66> */
.L_x_31:
        /* <DEDUP_REMOVED lines=33> */
.L_x_26:
[----:B------:R-:W3:Y:S01]  /*3300*/  LDCU UR4, c[0x0][0x3fc] ;  /* 0x00007f80ff0477ac */ /* 0x000ee20008000800 */
[----:B------:R-:W-:-:S04]  /*3310*/  IADD3 R28, PT, PT, R28, UR5, RZ ;  /* 0x000000051c1c7c10 */ /* 0x000fc8000fffe0ff */
[----:B---3--:R-:W-:-:S13]  /*3320*/  ISETP.GE.U32.AND P0, PT, R28, UR4, PT ;  /* 0x000000041c007c0c */ /* 0x008fda000bf06070 */
[----:B------:R-:W-:Y:S05]  /*3330*/  @!P0 BRA `(.L_x_32) ;  /* 0xffffffec004c8947 */ /* 0x000fea000383ffff */
[----:B------:R-:W-:Y:S05]  /*3340*/  EXIT ;  /* 0x000000000000794d */ /* 0x000fea0003800000 */
.L_x_7:
[----:B------:R-:W-:Y:S01]  /*3350*/  LEA R15, R6, R25, 0x7 ;  /* 0x00000019060f7211 */ /* 0x000fe200078e38ff */
[----:B------:R-:W-:Y:S01]  /*3360*/  IMAD R17, R30, R8, R3 ;  /* 0x000000081e117224 */ /* 0x000fe200078e0203 */
[----:B------:R-:W-:Y:S01]  /*3370*/  LEA R2, R4, 0x1, 0x7 ;  /* 0x0000000104027811 */ /* 0x000fe200078e38ff */
[----:B------:R-:W0:Y:S01]  /*3380*/  LDCU UR8, c[0x0][0x3c8] ;  /* 0x00007900ff0877ac */ /* 0x000e220008000800 */
[----:B------:R-:W-:Y:S01]  /*3390*/  IADD3 R16, PT, PT, R30, 0x1, RZ ;  /* 0x000000011e107810 */ /* 0x000fe20007ffe0ff */
[----:B------:R-:W1:Y:S06]  /*33a0*/  LDCU.64 UR10, c[0x0][0x3f8] ;  /* 0x00007f00ff0a77ac */ /* 0x000e6c0008000a00 */
.L_x_42:
[----:B------:R-:W-:-:S13]  /*33b0*/  ISETP.GE.U32.AND P0, PT, R30, R25, PT ;  /* 0x000000191e00720c */ /* 0x000fda0003f06070 */
[----:B--234-:R-:W-:Y:S05]  /*33c0*/  @P0 BRA `(.L_x_33) ;  /* 0x0000000400f40947 */ /* 0x01cfea0003800000 */
[----:B------:R-:W-:Y:S02]  /*33d0*/  LOP3.LUT P0, RZ, R25, 0x1, RZ, 0xc0, !PT ;  /* 0x0000000119ff7812 */ /* 0x000fe4000780c0ff */
[----:B------:R-:W-:-:S11]  /*33e0*/  MOV R20, R30 ;  /* 0x0000001e00147202 */ /* 0x000fd60000000f00 */
[----:B------:R-:W-:Y:S05]  /*33f0*/  @!P0 BRA `(.L_x_34) ;  /* 0x0000000000a48947 */ /* 0x000fea0003800000 */
[----:B------:R-:W2:Y:S01]  /*3400*/  LDC.64 R8, c[0x0][0x3c0] ;  /* 0x0000f000ff087b82 */ /* 0x000ea20000000a00 */
[----:B------:R-:W3:Y:S02]  /*3410*/  LDCU UR4, c[0x0][0x3fc] ;  /* 0x00007f80ff0477ac */ /* 0x000ee40008000800 */
[----:B---3--:R-:W-:Y:S01]  /*3420*/  IMAD R4, R17, UR4, R28 ;  /* 0x0000000411047c24 */ /* 0x008fe2000f8e021c */
[----:B------:R-:W3:Y:S03]  /*3430*/  LDCU UR4, c[0x0][0x3c8] ;  /* 0x00007900ff0477ac */ /* 0x000ee60008000800 */
[----:B--2---:R-:W-:-:S06]  /*3440*/  IMAD.WIDE.U32 R8, R4, 0x4, R8 ;  /* 0x0000000404087825 */ /* 0x004fcc00078e0008 */
[----:B------:R-:W2:Y:S01]  /*3450*/  LDG.E.CONSTANT R8, desc[UR6][R8.64] ;  /* 0x0000000608087981 */ /* 0x000ea2000c1e9900 */
[----:B---3--:R-:W-:-:S13]  /*3460*/  ISETP.NE.AND P1, PT, RZ, UR4, PT ;  /* 0x00000004ff007c0c */ /* 0x008fda000bf25270 */
[----:B------:R-:W3:Y:S01]  /*3470*/  @P1 LDC.64 R6, c[0x0][0x380] ;  /* 0x0000e000ff061b82 */ /* 0x000ee20000000a00 */
[----:B------:R-:W4:Y:S01]  /*3480*/  @P1 LDG.E.CONSTANT R0, desc[UR6][R10.64] ;  /* 0x000000060a001981 */ /* 0x000f22000c1e9900 */
[----:B---3--:R-:W-:-:S06]  /*3490*/  @P1 IMAD.WIDE.U32 R6, R4, 0x4, R6 ;  /* 0x0000000404061825 */ /* 0x008fcc00078e0006 */
[----:B------:R3:W4:Y:S01]  /*34a0*/  @P1 LDG.E.CONSTANT R7, desc[UR6][R6.64] ;  /* 0x0000000606071981 */ /* 0x000722000c1e9900 */
[----:B------:R-:W-:Y:S01]  /*34b0*/  HFMA2 R5, -RZ, RZ, 0.96630859375, -0.0022525787353515625 ;  /* 0x3bbb989dff057431 */ /* 0x000fe200000001ff */
[----:B------:R-:W-:Y:S01]  /*34c0*/  MOV R12, 0x437c0000 ;  /* 0x437c0000000c7802 */ /* 0x000fe20000000f00 */
[----:B------:R-:W-:Y:S03]  /*34d0*/  BSSY.RECONVERGENT B0, `(.L_x_35) ;  /* 0x0000016000007945 */ /* 0x000fe60003800200 */
[----:B--2---:R-:W-:-:S04]  /*34e0*/  FFMA.SAT R5, R8, -R5, 0.5 ;  /* 0x3f00000008057423 */ /* 0x004fc80000002805 */
[----:B------:R-:W-:-:S04]  /*34f0*/  FFMA.RM R5, R5, R12, 12582913 ;  /* 0x4b40000105057423 */ /* 0x000fc8000000400c */
[----:B------:R-:W-:-:S04]  /*3500*/  FADD R9, R5, -12583039 ;  /* 0xcb40007f05097421 */ /* 0x000fc80000000000 */
[----:B------:R-:W-:-:S04]  /*3510*/  FFMA R9, R8, -1.4426950216293334961, -R9 ;  /* 0xbfb8aa3b08097823 */ /* 0x000fc80000000809 */
[----:B------:R-:W-:-:S04]  /*3520*/  FFMA R9, R8, -1.925963033500011079e-08, R9 ;  /* 0xb2a5706008097823 */ /* 0x000fc80000000009 */
[----:B------:R-:W2:Y:S01]  /*3530*/  MUFU.EX2 R12, R9 ;  /* 0x00000009000c7308 */ /* 0x000ea20000000800 */
[----:B------:R-:W-:-:S05]  /*3540*/  SHF.L.U32 R5, R5, 0x17, RZ ;  /* 0x0000001705057819 */ /* 0x000fca00000006ff */
[----:B--2---:R-:W-:-:S04]  /*3550*/  FFMA R9, R5, R12, 1 ;  /* 0x3f80000005097423 */ /* 0x004fc8000000000c */
[----:B------:R-:W3:Y:S08]  /*3560*/  MUFU.RCP R5, R9 ;  /* 0x0000000900057308 */ /* 0x000ef00000001000 */
[----:B------:R-:W2:Y:S01]  /*3570*/  FCHK P0, R8, R9 ;  /* 0x0000000908007302 */ /* 0x000ea20000000000 */
[----:B---3--:R-:W-:-:S04]  /*3580*/  FFMA R6, -R9, R5, 1 ;  /* 0x3f80000009067423 */ /* 0x008fc80000000105 */
[----:B------:R-:W-:Y:S01]  /*3590*/  FFMA R13, R5, R6, R5 ;  /* 0x00000006050d7223 */ /* 0x000fe20000000005 */
[----:B------:R-:W-:-:S03]  /*35a0*/  HFMA2 R5, -RZ, RZ, 0, 0 ;  /* 0x00000000ff057431 */ /* 0x000fc600000001ff */
[----:B------:R-:W-:-:S04]  /*35b0*/  FFMA R6, R8, R13, RZ ;  /* 0x0000000d08067223 */ /* 0x000fc800000000ff */
[----:B------:R-:W-:Y:S01]  /*35c0*/  FFMA R12, -R9, R6, R8 ;  /* 0x00000006090c7223 */ /* 0x000fe20000000108 */
[----:B----4-:R-:W-:-:S03]  /*35d0*/  @P1 FFMA R5, R0, R7, RZ ;  /* 0x0000000700051223 */ /* 0x010fc600000000ff */
[----:B------:R-:W-:Y:S01]  /*35e0*/  FFMA R12, R13, R12, R6 ;  /* 0x0000000c0d0c7223 */ /* 0x000fe20000000006 */
[----:B--2---:R-:W-:Y:S06]  /*35f0*/  @!P0 BRA `(.L_x_36) ;  /* 0x00000000000c8947 */ /* 0x004fec0003800000 */
[----:B------:R-:W-:-:S07]  /*3600*/  MOV R12, 0x3620 ;  /* 0x00003620000c7802 */ /* 0x000fce0000000f00 */
[----:B01----:R-:W-:Y:S05]  /*3610*/  CALL.REL.NOINC `($__internal_0_$__cuda_sm3x_div_rn_noftz_f32_slowpath) ;  /* 0x0000002800d07944 */ /* 0x003fea0003c00000 */
[----:B------:R-:W-:-:S07]  /*3620*/  MOV R12, R14 ;  /* 0x0000000e000c7202 */ /* 0x000fce0000000f00 */
.L_x_36:
[----:B01----:R-:W-:Y:S05]  /*3630*/  BSYNC.RECONVERGENT B0 ;  /* 0x0000000000007941 */ /* 0x003fea0003800200 */
.L_x_35:
[----:B------:R-:W0:Y:S01]  /*3640*/  LDC.64 R6, c[0x0][0x3d8] ;  /* 0x0000f600ff067b82 */ /* 0x000e220000000a00 */
[----:B------:R-:W-:Y:S01]  /*3650*/  FMUL R9, R12, R5 ;  /* 0x000000050c097220 */ /* 0x000fe20000400000 */
[----:B------:R-:W-:Y:S01]  /*3660*/  MOV R20, R16 ;  /* 0x0000001000147202 */ /* 0x000fe20000000f00 */
[----:B0-----:R-:W-:-:S05]  /*3670*/  IMAD.WIDE.U32 R4, R4, 0x4, R6 ;  /* 0x0000000404047825 */ /* 0x001fca00078e0006 */
[----:B------:R2:W-:Y:S02]  /*3680*/  STG.E desc[UR6][R4.64], R9 ;  /* 0x0000000904007986 */ /* 0x0005e4000c101906 */
.L_x_34:
[----:B------:R-:W3:Y:S01]  /*3690*/  LDC.64 R6, c[0x0][0x3d8] ;  /* 0x0000f600ff067b82 */ /* 0x000ee20000000a00 */
[----:B------:R-:W-:-:S07]  /*36a0*/  ISETP.NE.AND P0, PT, R15, R2, PT ;  /* 0x000000020f00720c */ /* 0x000fce0003f05270 */
[----:B--2---:R-:W2:Y:S06]  /*36b0*/  LDC.64 R4, c[0x0][0x3c0] ;  /* 0x0000f000ff047b82 */ /* 0x004eac0000000a00 */
[----:B------:R-:W-:Y:S05]  /*36c0*/  @!P0 BRA `(.L_x_33) ;  /* 0x0000000400348947 */ /* 0x000fea0003800000 */
.L_x_41:
[----:B-1----:R-:W-:-:S04]  /*36d0*/  IMAD R21, R20, UR10, R3 ;  /* 0x0000000a14157c24 */ /* 0x002fc8000f8e0203 */
[----:B----4-:R-:W-:-:S04]  /*36e0*/  IMAD R19, R21, UR11, R28 ;  /* 0x0000000b15137c24 */ /* 0x010fc8000f8e021c */
[----:B--2---:R-:W-:-:S06]  /*36f0*/  IMAD.WIDE.U32 R8, R19, 0x4, R4 ;  /* 0x0000000413087825 */ /* 0x004fcc00078e0004 */
[----:B------:R-:W2:Y:S01]  /*3700*/  LDG.E.CONSTANT R8, desc[UR6][R8.64] ;  /* 0x0000000608087981 */ /* 0x000ea2000c1e9900 */
[----:B0-----:R-:W-:-:S13]  /*3710*/  ISETP.NE.AND P2, PT, RZ, UR8, PT ;  /* 0x00000008ff007c0c */ /* 0x001fda000bf45270 */
[----:B------:R-:W0:Y:S01]  /*3720*/  @P2 LDC.64 R12, c[0x0][0x380] ;  /* 0x0000e000ff0c2b82 */ /* 0x000e220000000a00 */
[----:B------:R-:W4:Y:S01]  /*3730*/  @P2 LDG.E.CONSTANT R0, desc[UR6][R10.64] ;  /* 0x000000060a002981 */ /* 0x000f22000c1e9900 */
[----:B0-----:R-:W-:-:S06]  /*3740*/  @P2 IMAD.WIDE.U32 R12, R19, 0x4, R12 ;  /* 0x00000004130c2825 */ /* 0x001fcc00078e000c */
[----:B------:R0:W4:Y:S01]  /*3750*/  @P2 LDG.E.CONSTANT R13, desc[UR6][R12.64] ;  /* 0x000000060c0d2981 */ /* 0x000122000c1e9900 */
[----:B------:R-:W-:Y:S01]  /*3760*/  HFMA2 R23, -RZ, RZ, 0.96630859375, -0.0022525787353515625 ;  /* 0x3bbb989dff177431 */ /* 0x000fe200000001ff */
[----:B------:R-:W-:Y:S01]  /*3770*/  MOV R27, 0x437c0000 ;  /* 0x437c0000001b7802 */ /* 0x000fe20000000f00 */
[----:B------:R-:W-:Y:S01]  /*3780*/  HFMA2 R22, -RZ, RZ, 0, 0 ;  /* 0x00000000ff167431 */ /* 0x000fe200000001ff */
[----:B------:R-:W-:Y:S01]  /*3790*/  IADD3 R20, PT, PT, R20, 0x2, RZ ;  /* 0x0000000214147810 */ /* 0x000fe20007ffe0ff */
[----:B------:R-:W-:Y:S03]  /*37a0*/  BSSY.RECONVERGENT B0, `(.L_x_37) ;  /* 0x0000017000007945 */ /* 0x000fe60003800200 */
[----:B------:R-:W-:Y:S01]  /*37b0*/  ISETP.GE.U32.AND P3, PT, R20, R25, PT ;  /* 0x000000191400720c */ /* 0x000fe20003f66070 */
[----:B--2---:R-:W-:-:S04]  /*37c0*/  FFMA.SAT R14, R8, -R23, 0.5 ;  /* 0x3f000000080e7423 */ /* 0x004fc80000002817 */
[----:B------:R-:W-:-:S04]  /*37d0*/  FFMA.RM R14, R14, R27, 12582913 ;  /* 0x4b4000010e0e7423 */ /* 0x000fc8000000401b */
[----:B------:R-:W-:-:S04]  /*37e0*/  FADD R23, R14, -12583039 ;  /* 0xcb40007f0e177421 */ /* 0x000fc80000000000 */
[----:B------:R-:W-:-:S04]  /*37f0*/  FFMA R23, R8, -1.4426950216293334961, -R23 ;  /* 0xbfb8aa3b08177823 */ /* 0x000fc80000000817 */
[----:B------:R-:W-:-:S06]  /*3800*/  FFMA R23, R8, -1.925963033500011079e-08, R23 ;  /* 0xb2a5706008177823 */ /* 0x000fcc0000000017 */
[----:B------:R-:W1:Y:S01]  /*3810*/  MUFU.EX2 R23, R23 ;  /* 0x0000001700177308 */ /* 0x000e620000000800 */
[----:B------:R-:W-:-:S05]  /*3820*/  SHF.L.U32 R14, R14, 0x17, RZ ;  /* 0x000000170e0e7819 */ /* 0x000fca00000006ff */
[----:B-1----:R-:W-:-:S04]  /*3830*/  FFMA R27, R14, R23, 1 ;  /* 0x3f8000000e1b7423 */ /* 0x002fc80000000017 */
[----:B------:R-:W0:Y:S08]  /*3840*/  MUFU.RCP R9, R27 ;  /* 0x0000001b00097308 */ /* 0x000e300000001000 */
[----:B------:R-:W1:Y:S01]  /*3850*/  FCHK P0, R8, R27 ;  /* 0x0000001b08007302 */ /* 0x000e620000000000 */
[----:B0-----:R-:W-:-:S04]  /*3860*/  FFMA R12, -R27, R9, 1 ;  /* 0x3f8000001b0c7423 */ /* 0x001fc80000000109 */
[----:B------:R-:W-:-:S04]  /*3870*/  FFMA R9, R9, R12, R9 ;  /* 0x0000000c09097223 */ /* 0x000fc80000000009 */
[----:B------:R-:W-:-:S04]  /*3880*/  FFMA R12, R8, R9, RZ ;  /* 0x00000009080c7223 */ /* 0x000fc800000000ff */
[----:B------:R-:W-:Y:S01]  /*3890*/  FFMA R14, -R27, R12, R8 ;  /* 0x0000000c1b0e7223 */ /* 0x000fe20000000108 */
[----:B----4-:R-:W-:-:S03]  /*38a0*/  @P2 FFMA R22, R0, R13, RZ ;  /* 0x0000000d00162223 */ /* 0x010fc600000000ff */
[----:B------:R-:W-:Y:S01]  /*38b0*/  FFMA R23, R9, R14, R12 ;  /* 0x0000000e09177223 */ /* 0x000fe2000000000c */
[----:B-1----:R-:W-:Y:S06]  /*38c0*/  @!P0 BRA `(.L_x_38) ;  /* 0x0000000000108947 */ /* 0x002fec0003800000 */
[----:B------:R-:W-:Y:S02]  /*38d0*/  MOV R9, R27 ;  /* 0x0000001b00097202 */ /* 0x000fe40000000f00 */
[----:B------:R-:W-:-:S07]  /*38e0*/  MOV R12, 0x3900 ;  /* 0x00003900000c7802 */ /* 0x000fce0000000f00 */
[----:B---3--:R-:W-:Y:S05]  /*38f0*/  CALL.REL.NOINC `($__internal_0_$__cuda_sm3x_div_rn_noftz_f32_slowpath) ;  /* 0x0000002800187944 */ /* 0x008fea0003c00000 */
[----:B------:R-:W-:-:S07]  /*3900*/  MOV R23, R14 ;  /* 0x0000000e00177202 */ /* 0x000fce0000000f00 */
.L_x_38:
[----:B------:R-:W-:Y:S05]  /*3910*/  BSYNC.RECONVERGENT B0 ;  /* 0x0000000000007941 */ /* 0x000fea0003800200 */
.L_x_37:
[----:B------:R-:W-:Y:S01]  /*3920*/  IADD3 R21, PT, PT, R21, UR10, RZ ;  /* 0x0000000a15157c10 */ /* 0x000fe2000fffe0ff */
[----:B------:R-:W0:Y:S01]  /*3930*/  @P2 LDC.64 R12, c[0x0][0x380] ;  /* 0x0000e000ff0c2b82 */ /* 0x000e220000000a00 */
[----:B------:R-:W2:Y:S03]  /*3940*/  @P2 LDG.E.CONSTANT R0, desc[UR6][R10.64] ;  /* 0x000000060a002981 */ /* 0x000ea6000c1e9900 */
[----:B------:R-:W-:-:S04]  /*3950*/  IMAD R21, R21, UR11, R28 ;  /* 0x0000000b15157c24 */ /* 0x000fc8000f8e021c */
[----:B------:R-:W-:-:S06]  /*3960*/  IMAD.WIDE.U32 R8, R21, 0x4, R4 ;  /* 0x0000000415087825 */ /* 0x000fcc00078e0004 */
[----:B------:R-:W4:Y:S01]  /*3970*/  LDG.E.CONSTANT R8, desc[UR6][R8.64] ;  /* 0x0000000608087981 */ /* 0x000f22000c1e9900 */
[----:B0-----:R-:W-:-:S05]  /*3980*/  @P2 IMAD.WIDE.U32 R12, R21, 0x4, R12 ;  /* 0x00000004150c2825 */ /* 0x001fca00078e000c */
[----:B------:R3:W2:Y:S01]  /*3990*/  @P2 LDG.E.CONSTANT R27, desc[UR6][R12.64] ;  /* 0x000000060c1b2981 */ /* 0x0006a2000c1e9900 */
[----:B------:R-:W-:Y:S01]  /*39a0*/  HFMA2 R29, -RZ, RZ, 0.96630859375, -0.0022525787353515625 ;  /* 0x3bbb989dff1d7431 */ /* 0x000fe200000001ff */
[----:B------:R-:W-:Y:S01]  /*39b0*/  MOV R31, 0x437c0000 ;  /* 0x437c0000001f7802 */ /* 0x000fe20000000f00 */
[----:B------:R-:W-:Y:S01]  /*39c0*/  FMUL R23, R23, R22 ;  /* 0x0000001617177220 */ /* 0x000fe20000400000 */
[----:B---3--:R-:W-:-:S05]  /*39d0*/  IMAD.WIDE.U32 R12, R19, 0x4, R6 ;  /* 0x00000004130c7825 */ /* 0x008fca00078e0006 */
[----:B------:R0:W-:Y:S01]  /*39e0*/  STG.E desc[UR6][R12.64], R23 ;  /* 0x000000170c007986 */ /* 0x0001e2000c101906 */
[----:B------:R-:W-:Y:S01]  /*39f0*/  HFMA2 R19, -RZ, RZ, 0, 0 ;  /* 0x00000000ff137431 */ /* 0x000fe200000001ff */
[----:B------:R-:W-:Y:S01]  /*3a00*/  BSSY.RECONVERGENT B0, `(.L_x_39) ;  /* 0x0000015000007945 */ /* 0x000fe20003800200 */
[----:B----4-:R-:W-:-:S04]  /*3a10*/  FFMA.SAT R14, R8, -R29, 0.5 ;  /* 0x3f000000080e7423 */ /* 0x010fc8000000281d */
[----:B------:R-:W-:-:S04]  /*3a20*/  FFMA.RM R14, R14, R31, 12582913 ;  /* 0x4b4000010e0e7423 */ /* 0x000fc8000000401f */
[----:B------:R-:W-:-:S04]  /*3a30*/  FADD R29, R14, -12583039 ;  /* 0xcb40007f0e1d7421 */ /* 0x000fc80000000000 */
[----:B------:R-:W-:-:S04]  /*3a40*/  FFMA R29, R8, -1.4426950216293334961, -R29 ;  /* 0xbfb8aa3b081d7823 */ /* 0x000fc8000000081d */
[----:B------:R-:W-:-:S06]  /*3a50*/  FFMA R29, R8, -1.925963033500011079e-08, R29 ;  /* 0xb2a57060081d7823 */ /* 0x000fcc000000001d */
[----:B------:R-:W1:Y:S01]  /*3a60*/  MUFU.EX2 R29, R29 ;  /* 0x0000001d001d7308 */ /* 0x000e620000000800 */
[----:B------:R-:W-:-:S05]  /*3a70*/  SHF.L.U32 R14, R14, 0x17, RZ ;  /* 0x000000170e0e7819 */ /* 0x000fca00000006ff */
[----:B-1----:R-:W-:-:S04]  /*3a80*/  FFMA R31, R14, R29, 1 ;  /* 0x3f8000000e1f7423 */ /* 0x002fc8000000001d */
[----:B------:R-:W1:Y:S08]  /*3a90*/  MUFU.RCP R9, R31 ;  /* 0x0000001f00097308 */ /* 0x000e700000001000 */
[----:B------:R-:W3:Y:S01]  /*3aa0*/  FCHK P0, R8, R31 ;  /* 0x0000001f08007302 */ /* 0x000ee20000000000 */
[----:B-1----:R-:W-:-:S04]  /*3ab0*/  FFMA R14, -R31, R9, 1 ;  /* 0x3f8000001f0e7423 */ /* 0x002fc80000000109 */
[----:B------:R-:W-:-:S04]  /*3ac0*/  FFMA R9, R9, R14, R9 ;  /* 0x0000000e09097223 */ /* 0x000fc80000000009 */
[----:B------:R-:W-:-:S04]  /*3ad0*/  FFMA R14, R8, R9, RZ ;  /* 0x00000009080e7223 */ /* 0x000fc800000000ff */
[----:B------:R-:W-:Y:S01]  /*3ae0*/  FFMA R18, -R31, R14, R8 ;  /* 0x0000000e1f127223 */ /* 0x000fe20000000108 */
[----:B--2---:R-:W-:-:S03]  /*3af0*/  @P2 FFMA R19, R0, R27, RZ ;  /* 0x0000001b00132223 */ /* 0x004fc600000000ff */
[----:B------:R-:W-:Y:S01]  /*3b00*/  FFMA R14, R9, R18, R14 ;  /* 0x00000012090e7223 */ /* 0x000fe2000000000e */
[----:B0--3--:R-:W-:Y:S06]  /*3b10*/  @!P0 BRA `(.L_x_40) ;  /* 0x00000000000c8947 */ /* 0x009fec0003800000 */
[----:B------:R-:W-:Y:S02]  /*3b20*/  MOV R9, R31 ;  /* 0x0000001f00097202 */ /* 0x000fe40000000f00 */
[----:B------:R-:W-:-:S07]  /*3b30*/  MOV R12, 0x3b50 ;  /* 0x00003b50000c7802 */ /* 0x000fce0000000f00 */
[----:B------:R-:W-:Y:S05]  /*3b40*/  CALL.REL.NOINC `($__internal_0_$__cuda_sm3x_div_rn_noftz_f32_slowpath) ;  /* 0x0000002400847944 */ /* 0x000fea0003c00000 */
.L_x_40:
[----:B------:R-:W-:Y:S05]  /*3b50*/  BSYNC.RECONVERGENT B0 ;  /* 0x0000000000007941 */ /* 0x000fea0003800200 */
.L_x_39:
[----:B------:R-:W-:Y:S01]  /*3b60*/  FMUL R19, R14, R19 ;  /* 0x000000130e137220 */ /* 0x000fe20000400000 */
[----:B------:R-:W-:-:S05]  /*3b70*/  IMAD.WIDE.U32 R8, R21, 0x4, R6 ;  /* 0x0000000415087825 */ /* 0x000fca00078e0006 */
[----:B------:R4:W-:Y:S01]  /*3b80*/  STG.E desc[UR6][R8.64], R19 ;  /* 0x0000001308007986 */ /* 0x0009e2000c101906 */
[----:B------:R-:W-:Y:S05]  /*3b90*/  @!P3 BRA `(.L_x_41) ;  /* 0xfffffff800ccb947 */ /* 0x000fea000383ffff */
.L_x_33:
[----:B------:R-:W5:Y:S01]  /*3ba0*/  LDCU UR4, c[0x0][0x3fc] ;  /* 0x00007f80ff0477ac */ /* 0x000f620008000800 */
[----:B------:R-:W-:-:S04]  /*3bb0*/  IADD3 R28, PT, PT, R28, UR5, RZ ;  /* 0x000000051c1c7c10 */ /* 0x000fc8000fffe0ff */
[----:B-----5:R-:W-:-:S13]  /*3bc0*/  ISETP.GE.U32.AND P0, PT, R28, UR4, PT ;  /* 0x000000041c007c0c */ /* 0x020fda000bf06070 */
[----:B------:R-:W-:Y:S05]  /*3bd0*/  @!P0 BRA `(.L_x_42) ;  /* 0xfffffff400f48947 */ /* 0x000fea000383ffff */
[----:B01----:R-:W-:Y:S05]  /*3be0*/  EXIT ;  /* 0x000000000000794d */ /* 0x003fea0003800000 */
.L_x_6:
[----:B------:R-:W0:Y:S02]  /*3bf0*/  LDCU UR4, c[0x0][0x400] ;  /* 0x00008000ff0477ac */ /* 0x000e240008000800 */
[----:B0-----:R-:W0:Y:S01]  /*3c00*/  I2F.U32.RP R6, UR4 ;  /* 0x0000000400067d06 */ /* 0x001e220008209000 */
[----:B------:R-:W-:-:S07]  /*3c10*/  ISETP.NE.U32.AND P2, PT, RZ, UR4, PT ;  /* 0x00000004ff007c0c */ /* 0x000fce000bf45070 */
[----:B0-----:R-:W0:Y:S02]  /*3c20*/  MUFU.RCP R6, R6 ;  /* 0x0000000600067308 */ /* 0x001e240000001000 */
[----:B0-----:R-:W-:-:S06]  /*3c30*/  IADD3 R4, PT, PT, R6, 0xffffffe, RZ ;  /* 0x0ffffffe06047810 */ /* 0x001fcc0007ffe0ff */
[----:B------:R0:W1:Y:S02]  /*3c40*/  F2I.FTZ.U32.TRUNC.NTZ R5, R4 ;  /* 0x0000000400057305 */ /* 0x000064000021f000 */
[----:B0-----:R-:W-:Y:S02]  /*3c50*/  MOV R4, RZ ;  /* 0x000000ff00047202 */ /* 0x001fe40000000f00 */
[----:B-1----:R-:W-:-:S05]  /*3c60*/  IADD3 R9, PT, PT, RZ, -R5, RZ ;  /* 0x80000005ff097210 */ /* 0x002fca0007ffe0ff */
[----:B------:R-:W-:-:S04]  /*3c70*/  IMAD R9, R9, UR4, RZ ;  /* 0x0000000409097c24 */ /* 0x000fc8000f8e02ff */
[----:B------:R-:W-:-:S06]  /*3c80*/  IMAD.HI.U32 R5, R5, R9, R4 ;  /* 0x0000000905057227 */ /* 0x000fcc00078e0004 */
[----:B------:R-:W-:-:S05]  /*3c90*/  IMAD.HI.U32 R9, R5, R8, RZ ;  /* 0x0000000805097227 */ /* 0x000fca00078e00ff */
[----:B------:R-:W-:-:S05]  /*3ca0*/  IADD3 R5, PT, PT, -R9, RZ, RZ ;  /* 0x000000ff09057210 */ /* 0x000fca0007ffe1ff */
[----:B------:R-:W-:-:S05]  /*3cb0*/  IMAD R8, R5, UR4, R8 ;  /* 0x0000000405087c24 */ /* 0x000fca000f8e0208 */
[----:B------:R-:W-:-:S13]  /*3cc0*/  ISETP.GE.U32.AND P0, PT, R8, UR4, PT ;  /* 0x0000000408007c0c */ /* 0x000fda000bf06070 */
[----:B------:R-:W-:Y:S02]  /*3cd0*/  @P0 IADD3 R8, PT, PT, R8, -UR4, RZ ;  /* 0x8000000408080c10 */ /* 0x000fe4000fffe0ff */
[----:B------:R-:W-:Y:S02]  /*3ce0*/  @P0 IADD3 R9, PT, PT, R9, 0x1, RZ ;  /* 0x0000000109090810 */ /* 0x000fe40007ffe0ff */
[----:B------:R-:W-:-:S13]  /*3cf0*/  ISETP.GE.U32.AND P1, PT, R8, UR4, PT ;  /* 0x0000000408007c0c */ /* 0x000fda000bf26070 */
[----:B------:R-:W-:Y:S02]  /*3d00*/  @P1 IADD3 R9, PT, PT, R9, 0x1, RZ ;  /* 0x0000000109091810 */ /* 0x000fe40007ffe0ff */
[----:B------:R-:W-:-:S04]  /*3d10*/  @!P2 LOP3.LUT R9, RZ, UR4, RZ, 0x33, !PT ;  /* 0x00000004ff09ac12 */ /* 0x000fc8000f8e33ff */
[----:B------:R-:W0:Y:S01]  /*3d20*/  I2F.U32.RP R6, R9 ;  /* 0x0000000900067306 */ /* 0x000e220000209000 */
[----:B------:R-:W-:-:S07]  /*3d30*/  ISETP.NE.U32.AND P2, PT, R9, RZ, PT ;  /* 0x000000ff0900720c */ /* 0x000fce0003f45070 */
[----:B0-----:R-:W0:Y:S02]  /*3d40*/  MUFU.RCP R6, R6 ;  /* 0x0000000600067308 */ /* 0x001e240000001000 */
[----:B0-----:R-:W-:Y:S02]  /*3d50*/  IADD3 R4, PT, PT, R6, 0xffffffe, RZ ;  /* 0x0ffffffe06047810 */ /* 0x001fe40007ffe0ff */
[----:B------:R-:W-:-:S04]  /*3d60*/  LOP3.LUT R6, R7, 0x3, RZ, 0xc0, !PT ;  /* 0x0000000307067812 */ /* 0x000fc800078ec0ff */
[----:B------:R0:W1:Y:S02]  /*3d70*/  F2I.FTZ.U32.TRUNC.NTZ R5, R4 ;  /* 0x0000000400057305 */ /* 0x000064000021f000 */
[----:B0-----:R-:W-:Y:S02]  /*3d80*/  HFMA2 R4, -RZ, RZ, 0, 0 ;  /* 0x00000000ff047431 */ /* 0x001fe400000001ff */
[----:B-1----:R-:W-:-:S05]  /*3d90*/  IMAD R8, R9, R5, RZ ;  /* 0x0000000509087224 */ /* 0x002fca00078e02ff */
[----:B------:R-:W-:-:S05]  /*3da0*/  IADD3 R11, PT, PT, -R8, RZ, RZ ;  /* 0x000000ff080b7210 */ /* 0x000fca0007ffe1ff */
[----:B------:R-:W-:Y:S01]  /*3db0*/  IMAD.HI.U32 R8, R5, R11, R4 ;  /* 0x0000000b05087227 */ /* 0x000fe200078e0004 */
[C---:B------:R-:W-:Y:S02]  /*3dc0*/  LOP3.LUT R4, R7.reuse, 0x7, RZ, 0xc0, !PT ;  /* 0x0000000707047812 */ /* 0x040fe400078ec0ff */
[----:B------:R-:W-:-:S03]  /*3dd0*/  LOP3.LUT R7, R7, 0xfffffff8, RZ, 0xc0, !PT ;  /* 0xfffffff807077812 */ /* 0x000fc600078ec0ff */
[----:B------:R-:W-:-:S05]  /*3de0*/  IMAD.HI.U32 R5, R8, R29, RZ ;  /* 0x0000001d08057227 */ /* 0x000fca00078e00ff */
[----:B------:R-:W-:-:S05]  /*3df0*/  IADD3 R8, PT, PT, -R5, RZ, RZ ;  /* 0x000000ff05087210 */ /* 0x000fca0007ffe1ff */
[----:B------:R-:W-:-:S05]  /*3e00*/  IMAD R8, R9, R8, R29 ;  /* 0x0000000809087224 */ /* 0x000fca00078e021d */
[----:B------:R-:W-:-:S13]  /*3e10*/  ISETP.GE.U32.AND P0, PT, R8, R9, PT ;  /* 0x000000090800720c */ /* 0x000fda0003f06070 */
[----:B------:R-:W-:Y:S02]  /*3e20*/  @P0 IADD3 R8, PT, PT, -R9, R8, RZ ;  /* 0x0000000809080210 */ /* 0x000fe40007ffe1ff */
[----:B------:R-:W-:Y:S02]  /*3e30*/  @P0 IADD3 R5, PT, PT, R5, 0x1, RZ ;  /* 0x0000000105050810 */ /* 0x000fe40007ffe0ff */
[----:B------:R-:W-:-:S13]  /*3e40*/  ISETP.GE.U32.AND P1, PT, R8, R9, PT ;  /* 0x000000090800720c */ /* 0x000fda0003f26070 */
[----:B------:R-:W-:Y:S02]  /*3e50*/  @P1 IADD3 R5, PT, PT, R5, 0x1, RZ ;  /* 0x0000000105051810 */ /* 0x000fe40007ffe0ff */
[----:B------:R-:W-:-:S07]  /*3e60*/  @!P2 LOP3.LUT R5, RZ, R9, RZ, 0x33, !PT ;  /* 0x00000009ff05a212 */ /* 0x000fce00078e33ff */
.L_x_64:
[----:B01----:R-:W0:Y:S01]  /*3e70*/  LDC R11, c[0x0][0x404] ;  /* 0x00010100ff0b7b82 */ /* 0x003e220000000800 */
[----:B--23--:R-:W-:Y:S02]  /*3e80*/  MOV R8, RZ ;  /* 0x000000ff00087202 */ /* 0x00cfe40000000f00 */
[----:B0-----:R-:W-:-:S13]  /*3e90*/  ISETP.GE.U32.AND P0, PT, R11, 0x10, PT ;  /* 0x000000100b00780c */ /* 0x001fda0003f06070 */
[----:B-----5:R-:W-:Y:S05]  /*3ea0*/  @!P0 BRA `(.L_x_43) ;  /* 0x00000000003c8947 */ /* 0x020fea0003800000 */
[----:B------:R-:W-:Y:S02]  /*3eb0*/  LOP3.LUT R11, R11, 0xfffffff0, RZ, 0xc0, !PT ;  /* 0xfffffff00b0b7812 */ /* 0x000fe400078ec0ff */
[----:B------:R-:W-:-:S07]  /*3ec0*/  MOV R8, RZ ;  /* 0x000000ff00087202 */ /* 0x000fce0000000f00 */
.L_x_44:
[C---:B0-----:R-:W-:Y:S02]  /*3ed0*/  LEA R9, R8.reuse, R1, 0x2 ;  /* 0x0000000108097211 */ /* 0x041fe400078e10ff */
[----:B------:R-:W-:-:S03]  /*3ee0*/  IADD3 R8, PT, PT, R8, 0x10, RZ ;  /* 0x0000001008087810 */ /* 0x000fc60007ffe0ff */
[----:B------:R0:W-:Y:S01]  /*3ef0*/  STL.128 [R9], RZ ;  /* 0x000000ff09007387 */ /* 0x0001e20000100c00 */
[----:B------:R-:W-:-:S03]  /*3f00*/  ISETP.NE.AND P0, PT, R8, R11, PT ;  /* 0x0000000b0800720c */ /* 0x000fc60003f05270 */
[----:B------:R0:W-:Y:S04]  /*3f10*/  STL.128 [R9+0x100], RZ ;  /* 0x000100ff09007387 */ /* 0x0001e80000100c00 */
[----:B------:R0:W-:Y:S04]  /*3f20*/  STL.128 [R9+0x10], RZ ;  /* 0x000010ff09007387 */ /* 0x0001e80000100c00 */
[----:B------:R0:W-:Y:S04]  /*3f30*/  STL.128 [R9+0x110], RZ ;  /* 0x000110ff09007387 */ /* 0x0001e80000100c00 */
[----:B------:R0:W-:Y:S04]  /*3f40*/  STL.128 [R9+0x20], RZ ;  /* 0x000020ff09007387 */ /* 0x0001e80000100c00 */
[----:B------:R0:W-:Y:S04]  /*3f50*/  STL.128 [R9+0x120], RZ ;  /* 0x000120ff09007387 */ /* 0x0001e80000100c00 */
[----:B------:R0:W-:Y:S04]  /*3f60*/  STL.128 [R9+0x30], RZ ;  /* 0x000030ff09007387 */ /* 0x0001e80000100c00 */
[----:B------:R0:W-:Y:S01]  /*3f70*/  STL.128 [R9+0x130], RZ ;  /* 0x000130ff09007387 */ /* 0x0001e20000100c00 */
[----:B------:R-:W-:Y:S05]  /*3f80*/  @P0 BRA `(.L_x_44) ;  /* 0xfffffffc00d00947 */ /* 0x000fea000383ffff */
[----:B------:R-:W-:-:S07]  /*3f90*/  MOV R8, R11 ;  /* 0x0000000b00087202 */ /* 0x000fce0000000f00 */
.L_x_43:
[----:B------:R-:W1:Y:S02]  /*3fa0*/  LDCU UR4, c[0x0][0x404] ;  /* 0x00008080ff0477ac */ /* 0x000e640008000800 */
[----:B-1----:R-:W-:-:S04]  /*3fb0*/  ULOP3.LUT UR4, UR4, 0xf, URZ, 0xc0, !UPT ;  /* 0x0000000f04047892 */ /* 0x002fc8000f8ec0ff */
[----:B------:R-:W-:-:S09]  /*3fc0*/  UISETP.NE.AND UP0, UPT, UR4, URZ, UPT ;  /* 0x000000ff0400728c */ /* 0x000fd2000bf05270 */
[----:B------:R-:W-:Y:S05]  /*3fd0*/  BRA.U !UP0, `(.L_x_45) ;  /* 0x0000000108c07547 */ /* 0x000fea000b800000 */
[----:B------:R-:W-:Y:S01]  /*3fe0*/  UIADD3 UR4, UPT, UPT, UR4, -0x1, URZ ;  /* 0xffffffff04047890 */ /* 0x000fe2000fffe0ff */
[----:B------:R-:W-:-:S03]  /*3ff0*/  ISETP.NE.AND P0, PT, R4, RZ, PT ;  /* 0x000000ff0400720c */ /* 0x000fc60003f05270 */
[----:B------:R-:W-:-:S09]  /*4000*/  UISETP.GE.U32.AND UP0, UPT, UR4, 0x7, UPT ;  /* 0x000000070400788c */ /* 0x000fd2000bf06070 */
[----:B------:R-:W-:Y:S05]  /*4010*/  BRA.U !UP0, `(.L_x_46) ;  /* 0x0000000108487547 */ /* 0x000fea000b800000 */
[C---:B0-----:R-:W-:Y:S02]  /*4020*/  LEA R9, R8.reuse, R1, 0x2 ;  /* 0x0000000108097211 */ /* 0x041fe400078e10ff */
[----:B------:R-:W-:-:S03]  /*4030*/  IADD3 R8, PT, PT, R8, 0x8, RZ ;  /* 0x0000000808087810 */ /* 0x000fc60007ffe0ff */
[----:B------:R1:W-:Y:S04]  /*4040*/  STL [R9], RZ ;  /* 0x000000ff09007387 */ /* 0x0003e80000100800 */
[----:B------:R1:W-:Y:S04]  /*4050*/  STL [R9+0x100], RZ ;  /* 0x000100ff09007387 */ /* 0x0003e80000100800 */
        /* <DEDUP_REMOVED lines=13> */
[----:B------:R1:W-:Y:S02]  /*4130*/  STL [R9+0x11c], RZ ;  /* 0x00011cff09007387 */ /* 0x0003e40000100800 */
.L_x_46:
[----:B------:R-:W-:Y:S05]  /*4140*/  @!P0 BRA `(.L_x_45) ;  /* 0x0000000000648947 */ /* 0x000fea0003800000 */
[----:B01----:R-:W-:Y:S02]  /*4150*/  IADD3 R9, PT, PT, R4, -0x1, RZ ;  /* 0xffffffff04097810 */ /* 0x003fe40007ffe0ff */
[----:B------:R-:W-:Y:S02]  /*4160*/  ISETP.NE.AND P1, PT, R6, RZ, PT ;  /* 0x000000ff0600720c */ /* 0x000fe40003f25270 */
[----:B------:R-:W-:-:S13]  /*4170*/  ISETP.GE.U32.AND P0, PT, R9, 0x3, PT ;  /* 0x000000030900780c */ /* 0x000fda0003f06070 */
[----:B------:R-:W-:Y:S05]  /*4180*/  @!P0 BRA `(.L_x_47) ;  /* 0x0000000000288947 */ /* 0x000fea0003800000 */
[C---:B------:R-:W-:Y:S02]  /*4190*/  LEA R9, R8.reuse, R1, 0x2 ;  /* 0x0000000108097211 */ /* 0x040fe400078e10ff */
        /* <DEDUP_REMOVED lines=8> */
[----:B------:R0:W-:Y:S02]  /*4220*/  STL [R9+0x10c], RZ ;  /* 0x00010cff09007387 */ /* 0x0001e40000100800 */
.L_x_47:
[----:B------:R-:W-:Y:S05]  /*4230*/  @!P1 BRA `(.L_x_45) ;  /* 0x0000000000289947 */ /* 0x000fea0003800000 */
[----:B------:R-:W-:Y:S02]  /*4240*/  LEA R8, R8, R1, 0x2 ;  /* 0x0000000108087211 */ /* 0x000fe400078e10ff */
[----:B------:R-:W-:-:S03]  /*4250*/  ISETP.NE.AND P0, PT, R6, 0x1, PT ;  /* 0x000000010600780c */ /* 0x000fc60003f05270 */
[----:B------:R2:W-:Y:S04]  /*4260*/  STL [R8], RZ ;  /* 0x000000ff08007387 */ /* 0x0005e80000100800 */
[----:B------:R2:W-:Y:S06]  /*4270*/  STL [R8+0x100], RZ ;  /* 0x000100ff08007387 */ /* 0x0005ec0000100800 */
[----:B------:R-:W-:Y:S05]  /*4280*/  @!P0 BRA `(.L_x_45) ;  /* 0x0000000000148947 */ /* 0x000fea0003800000 */
[----:B------:R-:W-:Y:S01]  /*4290*/  ISETP.NE.AND P0, PT, R6, 0x2, PT ;  /* 0x000000020600780c */ /* 0x000fe20003f05270 */
[----:B------:R3:W-:Y:S04]  /*42a0*/  STL [R8+0x4], RZ ;  /* 0x000004ff08007387 */ /* 0x0007e80000100800 */
[----:B------:R3:W-:Y:S08]  /*42b0*/  STL [R8+0x104], RZ ;  /* 0x000104ff08007387 */ /* 0x0007f00000100800 */
[----:B------:R3:W-:Y:S04]  /*42c0*/  @P0 STL [R8+0x8], RZ ;  /* 0x000008ff08000387 */ /* 0x0007e80000100800 */
[----:B------:R3:W-:Y:S02]  /*42d0*/  @P0 STL [R8+0x108], RZ ;  /* 0x000108ff08000387 */ /* 0x0007e40000100800 */
.L_x_45:
[----:B01----:R-:W0:Y:S02]  /*42e0*/  LDC R9, c[0x0][0x3f4] ;  /* 0x0000fd00ff097b82 */ /* 0x003e240000000800 */
[----:B0-----:R-:W-:-:S04]  /*42f0*/  VIADDMNMX.U32 R9, R30, 0x80, R9, PT ;  /* 0x000000801e097846 */ /* 0x001fc80003800009 */
[----:B------:R-:W-:-:S13]  /*4300*/  ISETP.GE.U32.AND P0, PT, R30, R9, PT ;  /* 0x000000091e00720c */ /* 0x000fda0003f06070 */
[----:B------:R-:W-:Y:S05]  /*4310*/  @P0 BRA `(.L_x_48) ;  /* 0x0000001400780947 */ /* 0x000fea0003800000 */
[----:B--23--:R-:W0:Y:S02]  /*4320*/  LDC.64 R8, c[0x0][0x390] ;  /* 0x0000e400ff087b82 */ /* 0x00ce240000000a00 */
[----:B0-----:R-:W-:-:S05]  /*4330*/  IMAD.WIDE.U32 R8, R29, 0x4, R8 ;  /* 0x000000041d087825 */ /* 0x001fca00078e0008 */
[----:B------:R0:W5:Y:S01]  /*4340*/  LDG.E.CONSTANT R35, desc[UR6][R8.64] ;  /* 0x0000000608237981 */ /* 0x000162000c1e9900 */
[----:B------:R-:W-:-:S07]  /*4350*/  MOV R34, R30 ;  /* 0x0000001e00227202 */ /* 0x000fce0000000f00 */
.L_x_59:
[----:B0-----:R-:W0:Y:S01]  /*4360*/  LDC R8, c[0x0][0x3a8] ;  /* 0x0000ea00ff087b82 */ /* 0x001e220000000800 */
[----:B------:R-:W1:Y:S07]  /*4370*/  LDCU UR4, c[0x0][0x3f8] ;  /* 0x00007f00ff0477ac */ /* 0x000e6e0008000800 */
[----:B------:R-:W2:Y:S08]  /*4380*/  LDC.64 R10, c[0x0][0x388] ;  /* 0x0000e200ff0a7b82 */ /* 0x000eb00000000a00 */
[----:B------:R-:W3:Y:S01]  /*4390*/  LDC.64 R14, c[0x0][0x380] ;  /* 0x0000e000ff0e7b82 */ /* 0x000ee20000000a00 */
[----:B-1----:R-:W-:Y:S01]  /*43a0*/  IMAD R23, R34, UR4, R3 ;  /* 0x0000000422177c24 */ /* 0x002fe2000f8e0203 */
[----:B------:R-:W1:Y:S01]  /*43b0*/  LDCU UR4, c[0x0][0x3fc] ;  /* 0x00007f80ff0477ac */ /* 0x000e620008000800 */
[----:B0-----:R-:W-:-:S05]  /*43c0*/  ISETP.NE.AND P0, PT, R8, RZ, PT ;  /* 0x000000ff0800720c */ /* 0x001fca0003f05270 */
[----:B------:R-:W0:Y:S01]  /*43d0*/  LDC R8, c[0x0][0x410] ;  /* 0x00010400ff087b82 */ /* 0x000e220000000800 */
[----:B--2---:R-:W-:-:S07]  /*43e0*/  IMAD.WIDE.U32 R10, R23, 0x4, R10 ;  /* 0x00000004170a7825 */ /* 0x004fce00078e000a */
[----:B------:R-:W2:Y:S01]  /*43f0*/  @P0 LDC.64 R12, c[0x0][0x3b0] ;  /* 0x0000ec00ff0c0b82 */ /* 0x000ea20000000a00 */
[----:B------:R-:W4:Y:S01]  /*4400*/  LDG.E.CONSTANT R9, desc[UR6][R10.64] ;  /* 0x000000060a097981 */ /* 0x000f22000c1e9900 */
[----:B--2---:R-:W-:-:S06]  /*4410*/  @P0 IMAD.WIDE.U32 R12, R29, 0x4, R12 ;  /* 0x000000041d0c0825 */ /* 0x004fcc00078e000c */
[----:B------:R-:W4:Y:S01]  /*4420*/  @P0 LDG.E.CONSTANT R12, desc[UR6][R12.64] ;  /* 0x000000060c0c0981 */ /* 0x000f22000c1e9900 */
[----:B-1----:R-:W-:-:S04]  /*4430*/  IMAD R23, R23, UR4, R28 ;  /* 0x0000000417177c24 */ /* 0x002fc8000f8e021c */
[----:B---3--:R-:W-:-:S05]  /*4440*/  IMAD.WIDE.U32 R14, R23, 0x4, R14 ;  /* 0x00000004170e7825 */ /* 0x008fca00078e000e */
[----:B-----5:R1:W5:Y:S01]  /*4450*/  LDG.E.CONSTANT R22, desc[UR6][R14.64] ;  /* 0x000000060e167981 */ /* 0x020362000c1e9900 */
[----:B----4-:R-:W-:-:S05]  /*4460*/  @P0 FADD R9, R9, R12 ;  /* 0x0000000c09090221 */ /* 0x010fca0000000000 */
[----:B------:R-:W-:-:S04]  /*4470*/  FSETP.GT.AND P0, PT, R9, 20, PT ;  /* 0x41a000000900780b */ /* 0x000fc80003f04000 */
[----:B0-----:R-:W-:Y:S01]  /*4480*/  ISETP.EQ.OR P0, PT, R8, RZ, P0 ;  /* 0x000000ff0800720c */ /* 0x001fe20000702670 */
[----:B------:R-:W-:Y:S01]  /*4490*/  HFMA2 R8, -RZ, RZ, 0.96630859375, -0.0022525787353515625 ;  /* 0x3bbb989dff087431 */ /* 0x000fe200000001ff */
[----:B------:R-:W-:-:S11]  /*44a0*/  MOV R16, R9 ;  /* 0x0000000900107202 */ /* 0x000fd60000000f00 */
[----:B-1----:R-:W-:Y:S05]  /*44b0*/  @P0 BRA `(.L_x_49) ;  /* 0x00000000009c0947 */ /* 0x002fea0003800000 */
[----:B------:R-:W-:Y:S02]  /*44c0*/  FSETP.GEU.AND P0, PT, R9, -20, PT ;  /* 0xc1a000000900780b */ /* 0x000fe40003f0e000 */
[----:B------:R-:W-:-:S11]  /*44d0*/  MOV R16, RZ ;  /* 0x000000ff00107202 */ /* 0x000fd60000000f00 */
[----:B------:R-:W-:Y:S05]  /*44e0*/  @!P0 BRA `(.L_x_49) ;  /* 0x0000000000908947 */ /* 0x000fea0003800000 */
[----:B------:R-:W-:Y:S01]  /*44f0*/  HFMA2 R10, -RZ, RZ, 0.96630859375, -0.0022525787353515625 ;  /* 0x3bbb989dff0a7431 */ /* 0x000fe200000001ff */
[----:B------:R-:W-:Y:S01]  /*4500*/  MOV R11, 0x437c0000 ;  /* 0x437c0000000b7802 */ /* 0x000fe20000000f00 */
[----:B------:R-:W-:-:S03]  /*4510*/  HFMA2 R16, -RZ, RZ, 1.5048828125, 33.21875 ;  /* 0x3e055027ff107431 */ /* 0x000fc600000001ff */
[----:B------:R-:W-:-:S04]  /*4520*/  FFMA.SAT R10, R9, R10, 0.5 ;  /* 0x3f000000090a7423 */ /* 0x000fc8000000200a */
[----:B------:R-:W-:-:S04]  /*4530*/  FFMA.RM R10, R10, R11, 12582913 ;  /* 0x4b4000010a0a7423 */ /* 0x000fc8000000400b */
[C---:B------:R-:W-:Y:S01]  /*4540*/  FADD R12, R10.reuse, -12583039 ;  /* 0xcb40007f0a0c7421 */ /* 0x040fe20000000000 */
[----:B------:R-:W-:-:S03]  /*4550*/  SHF.L.U32 R10, R10, 0x17, RZ ;  /* 0x000000170a0a7819 */ /* 0x000fc600000006ff */
[----:B------:R-:W-:-:S04]  /*4560*/  FFMA R12, R9, 1.4426950216293334961, -R12 ;  /* 0x3fb8aa3b090c7823 */ /* 0x000fc8000000080c */
[----:B------:R-:W-:-:S04]  /*4570*/  FFMA R12, R9, 1.925963033500011079e-08, R12 ;  /* 0x32a57060090c7823 */ /* 0x000fc8000000000c */
        /* <DEDUP_REMOVED lines=27> */
.L_x_49:
[----:B------:R-:W-:Y:S01]  /*4730*/  FMUL R9, R35, R16 ;  /* 0x0000001023097220 */ /* 0x000fe20000400000 */
[----:B------:R-:W-:Y:S01]  /*4740*/  MOV R11, 0x437c0000 ;  /* 0x437c0000000b7802 */ /* 0x000fe20000000f00 */
[----:B------:R-:W0:Y:S01]  /*4750*/  LDC.64 R20, c[0x0][0x400] ;  /* 0x00010000ff147b82 */ /* 0x000e220000000a00 */
[----:B------:R-:W-:Y:S01]  /*4760*/  MOV R25, RZ ;  /* 0x000000ff00197202 */ /* 0x000fe20000000f00 */
[----:B------:R-:W-:-:S04]  /*4770*/  FFMA.SAT R8, R9, R8, 0.5 ;  /* 0x3f00000009087423 */ /* 0x000fc80000002008 */
[----:B------:R-:W-:Y:S02]  /*4780*/  FFMA.RM R8, R8, R11, 12582913 ;  /* 0x4b40000108087423 */ /* 0x000fe4000000400b */
[----:B------:R-:W1:Y:S02]  /*4790*/  LDC R11, c[0x0][0x40c] ;  /* 0x00010300ff0b7b82 */ /* 0x000e640000000800 */
[C---:B------:R-:W-:Y:S01]  /*47a0*/  FADD R10, R8.reuse, -12583039 ;  /* 0xcb40007f080a7421 */ /* 0x040fe20000000000 */
[----:B------:R-:W-:Y:S02]  /*47b0*/  SHF.L.U32 R33, R8, 0x17, RZ ;  /* 0x0000001708217819 */ /* 0x000fe400000006ff */
[----:B------:R-:W-:Y:S01]  /*47c0*/  IADD3 R8, PT, PT, R0, R34, RZ ;  /* 0x0000002200087210 */ /* 0x000fe20007ffe0ff */
[----:B------:R-:W-:-:S04]  /*47d0*/  FFMA R10, R9, 1.4426950216293334961, -R10 ;  /* 0x3fb8aa3b090a7823 */ /* 0x000fc8000000080a */
[----:B------:R-:W-:-:S06]  /*47e0*/  FFMA R10, R9, 1.925963033500011079e-08, R10 ;  /* 0x32a57060090a7823 */ /* 0x000fcc000000000a */
[----:B------:R-:W2:Y:S01]  /*47f0*/  MUFU.EX2 R10, R10 ;  /* 0x0000000a000a7308 */ /* 0x000ea20000000800 */
[----:B0-----:R-:W-:Y:S01]  /*4800*/  ISETP.GE.U32.AND P0, PT, R21, 0x8, PT ;  /* 0x000000081500780c */ /* 0x001fe20003f06070 */
[----:B------:R-:W-:Y:S02]  /*4810*/  IMAD R20, R8, R20, R5 ;  /* 0x0000001408147224 */ /* 0x000fe400078e0205 */
[----:B-1----:R-:W-:Y:S01]  /*4820*/  FADD R31, -R11, 1 ;  /* 0x3f8000000b1f7421 */ /* 0x002fe20000000100 */
[----:B------:R-:W-:-:S03]  /*4830*/  FMUL R32, R16, R11 ;  /* 0x0000000b10207220 */ /* 0x000fc60000400000 */
[----:B------:R-:W-:Y:S01]  /*4840*/  FMUL R31, R31, R16 ;  /* 0x000000101f1f7220 */ /* 0x000fe20000400000 */
[----:B------:R-:W-:Y:S01]  /*4850*/  MOV R16, RZ ;  /* 0x000000ff00107202 */ /* 0x000fe20000000f00 */
[----:B--2---:R-:W-:-:S04]  /*4860*/  FMUL R33, R33, R10 ;  /* 0x0000000a21217220 */ /* 0x004fc80000400000 */
[----:B------:R-:W-:Y:S05]  /*4870*/  @!P0 BRA `(.L_x_50) ;  /* 0x0000000400848947 */ /* 0x000fea0003800000 */
[----:B------:R-:W-:Y:S01]  /*4880*/  HFMA2 R25, -RZ, RZ, 0, 0 ;  /* 0x00000000ff197431 */ /* 0x000fe200000001ff */
[----:B------:R-:W-:-:S07]  /*4890*/  MOV R38, RZ ;  /* 0x000000ff00267202 */ /* 0x000fce0000000f00 */
.L_x_51:
[----:B------:R-:W0:Y:S01]  /*48a0*/  LDC.64 R44, c[0x0][0x398] ;  /* 0x0000e600ff2c7b82 */ /* 0x000e220000000a00 */
[----:B------:R-:W-:Y:S01]  /*48b0*/  IMAD R41, R20, R21, R38 ;  /* 0x0000001514297224 */ /* 0x000fe200078e0226 */
[----:B------:R-:W-:-:S04]  /*48c0*/  LEA R36, R38, R1, 0x2 ;  /* 0x0000000126247211 */ /* 0x000fc800078e10ff */
[C---:B------:R-:W-:Y:S01]  /*48d0*/  IADD3 R27, PT, PT, R41.reuse, 0x3, RZ ;  /* 0x00000003291b7810 */ /* 0x040fe20007ffe0ff */
[----:B------:R-:W2:Y:S01]  /*48e0*/  LDL.128 R8, [R36] ;  /* 0x0000000024087983 */ /* 0x000ea20000100c00 */
[C---:B------:R-:W-:Y:S02]  /*48f0*/  IADD3 R39, PT, PT, R41.reuse, 0x1, RZ ;  /* 0x0000000129277810 */ /* 0x040fe40007ffe0ff */
[C---:B------:R-:W-:Y:S01]  /*4900*/  IADD3 R37, PT, PT, R41.reuse, 0x2, RZ ;  /* 0x0000000229257810 */ /* 0x040fe20007ffe0ff */
[----:B0-----:R-:W-:-:S04]  /*4910*/  IMAD.WIDE.U32 R18, R41, 0x4, R44 ;  /* 0x0000000429127825 */ /* 0x001fc800078e002c */
[--C-:B------:R-:W-:Y:S02]  /*4920*/  IMAD.WIDE.U32 R42, R27, 0x4, R44.reuse ;  /* 0x000000041b2a7825 */ /* 0x100fe400078e002c */
[----:B------:R-:W3:Y:S02]  /*4930*/  LDG.E.CONSTANT R19, desc[UR6][R18.64] ;  /* 0x0000000612137981 */ /* 0x000ee4000c1e9900 */
[--C-:B------:R-:W-:Y:S02]  /*4940*/  IMAD.WIDE.U32 R14, R39, 0x4, R44.reuse ;  /* 0x00000004270e7825 */ /* 0x100fe400078e002c */
[----:B------:R-:W4:Y:S02]  /*4950*/  LDG.E.CONSTANT R43, desc[UR6][R42.64] ;  /* 0x000000062a2b7981 */ /* 0x000f24000c1e9900 */
[----:B------:R-:W-:Y:S02]  /*4960*/  IMAD.WIDE.U32 R12, R37, 0x4, R44 ;  /* 0x00000004250c7825 */ /* 0x000fe400078e002c */
[----:B------:R-:W4:Y:S04]  /*4970*/  LDG.E.CONSTANT R17, desc[UR6][R14.64] ;  /* 0x000000060e117981 */ /* 0x000f28000c1e9900 */
[----:B------:R-:W4:Y:S04]  /*4980*/  LDG.E.CONSTANT R24, desc[UR6][R12.64] ;  /* 0x000000060c187981 */ /* 0x000f28000c1e9900 */
[----:B------:R-:W4:Y:S01]  /*4990*/  LDL.128 R12, [R36+0x100] ;  /* 0x00010000240c7983 */ /* 0x000f220000100c00 */
[C---:B--2---:R-:W-:Y:S01]  /*49a0*/  FMUL R8, R33.reuse, R8 ;  /* 0x0000000821087220 */ /* 0x044fe20000400000 */
[----:B------:R-:W-:Y:S01]  /*49b0*/  FMUL R9, R33, R9 ;  /* 0x0000000921097220 */ /* 0x000fe20000400000 */
[C---:B---3-5:R-:W-:Y:S01]  /*49c0*/  FMUL R16, R22.reuse, R19 ;  /* 0x0000001316107220 */ /* 0x068fe20000400000 */
[----:B----4-:R-:W-:-:S02]  /*49d0*/  FMUL R19, R22, R43 ;  /* 0x0000002b16137220 */ /* 0x010fc40000400000 */
[----:B------:R-:W0:Y:S01]  /*49e0*/  LDC.64 R42, c[0x0][0x3a0] ;  /* 0x0000e800ff2a7b82 */ /* 0x000e220000000a00 */
[C---:B------:R-:W-:Y:S01]  /*49f0*/  FMUL R17, R22.reuse, R17 ;  /* 0x0000001116117220 */ /* 0x040fe20000400000 */
[----:B------:R-:W-:Y:S01]  /*4a00*/  FMUL R18, R22, R24 ;  /* 0x0000001816127220 */ /* 0x000fe20000400000 */
[C---:B------:R-:W-:Y:S02]  /*4a10*/  FFMA R8, R32.reuse, R16, R8 ;  /* 0x0000001020087223 */ /* 0x040fe40000000008 */
[----:B------:R-:W-:Y:S02]  /*4a20*/  FFMA R26, R32, R17, R9 ;  /* 0x00000011201a7223 */ /* 0x000fe40000000009 */
[----:B------:R0:W-:Y:S01]  /*4a30*/  STL.128 [R36+0x100], R16 ;  /* 0x0001001024007387 */ /* 0x0001e20000100c00 */
[----:B------:R-:W-:Y:S01]  /*4a40*/  FFMA R24, R31, R12, R8 ;  /* 0x0000000c1f187223 */ /* 0x000fe20000000008 */
[----:B0-----:R-:W-:-:S04]  /*4a50*/  IMAD.WIDE.U32 R16, R41, 0x4, R42 ;  /* 0x0000000429107825 */ /* 0x001fc800078e002a */
[--C-:B------:R-:W-:Y:S01]  /*4a60*/  IMAD.WIDE.U32 R8, R39, 0x4, R42.reuse ;  /* 0x0000000427087825 */ /* 0x100fe200078e002a */
[----:B------:R-:W2:Y:S04]  /*4a70*/  LDG.E.CONSTANT R40, desc[UR6][R16.64] ;  /* 0x0000000610287981 */ /* 0x000ea8000c1e9900 */
[----:B------:R0:W3:Y:S02]  /*4a80*/  LDG.E.CONSTANT R12, desc[UR6][R8.64] ;  /* 0x00000006080c7981 */ /* 0x0000e4000c1e9900 */
[----:B0-----:R-:W-:-:S06]  /*4a90*/  IMAD.WIDE.U32 R8, R37, 0x4, R42 ;  /* 0x0000000425087825 */ /* 0x001fcc00078e002a */
[----:B------:R-:W4:Y:S01]  /*4aa0*/  LDG.E.CONSTANT R9, desc[UR6][R8.64] ;  /* 0x0000000608097981 */ /* 0x000f22000c1e9900 */
[----:B------:R-:W-:-:S05]  /*4ab0*/  IMAD.WIDE.U32 R16, R27, 0x4, R42 ;  /* 0x000000041b107825 */ /* 0x000fca00078e002a */
[----:B------:R0:W4:Y:S01]  /*4ac0*/  LDG.E.CONSTANT R8, desc[UR6][R16.64] ;  /* 0x0000000610087981 */ /* 0x000122000c1e9900 */
[C---:B------:R-:W-:Y:S01]  /*4ad0*/  FMUL R27, R33.reuse, R10 ;  /* 0x0000000a211b7220 */ /* 0x040fe20000400000 */
[----:B------:R-:W-:-:S03]  /*4ae0*/  FMUL R10, R33, R11 ;  /* 0x0000000b210a7220 */ /* 0x000fc60000400000 */
[C---:B------:R-:W-:Y:S01]  /*4af0*/  FFMA R27, R32.reuse, R18, R27 ;  /* 0x00000012201b7223 */ /* 0x040fe2000000001b */
[----:B------:R-:W-:Y:S01]  /*4b00*/  FFMA R10, R32, R19, R10 ;  /* 0x00000013200a7223 */ /* 0x000fe2000000000a */
[C---:B0-----:R-:W-:Y:S02]  /*4b10*/  IADD3 R16, PT, PT, R41.reuse, 0x4, RZ ;  /* 0x0000000429107810 */ /* 0x041fe40007ffe0ff */
[C---:B------:R-:W-:Y:S02]  /*4b20*/  IADD3 R18, PT, PT, R41.reuse, 0x5, RZ ;  /* 0x0000000529127810 */ /* 0x040fe40007ffe0ff */
[----:B------:R-:W-:Y:S01]  /*4b30*/  IADD3 R39, PT, PT, R41, 0x6, RZ ;  /* 0x0000000629277810 */ /* 0x000fe20007ffe0ff */
[----:B--2---:R-:W-:Y:S01]  /*4b40*/  FFMA R19, R40, R24, R25 ;  /* 0x0000001828137223 */ /* 0x004fe20000000019 */
[C---:B------:R-:W-:Y:S01]  /*4b50*/  FFMA R25, R31.reuse, R13, R26 ;  /* 0x0000000d1f197223 */ /* 0x040fe2000000001a */
[C---:B------:R-:W-:Y:S01]  /*4b60*/  FFMA R26, R31.reuse, R14, R27 ;  /* 0x0000000e1f1a7223 */ /* 0x040fe2000000001b */
[----:B------:R-:W-:Y:S01]  /*4b70*/  FFMA R27, R31, R15, R10 ;  /* 0x0000000f1f1b7223 */ /* 0x000fe2000000000a */
[----:B------:R-:W-:Y:S01]  /*4b80*/  IMAD.WIDE.U32 R10, R16, 0x4, R44 ;  /* 0x00000004100a7825 */ /* 0x000fe200078e002c */
[----:B------:R-:W-:-:S03]  /*4b90*/  IADD3 R40, PT, PT, R41, 0x7, RZ ;  /* 0x0000000729287810 */ /* 0x000fc60007ffe0ff */
[----:B---3--:R-:W-:Y:S01]  /*4ba0*/  FFMA R14, R12, R25, R19 ;  /* 0x000000190c0e7223 */ /* 0x008fe20000000013 */
[--C-:B------:R-:W-:Y:S01]  /*4bb0*/  IMAD.WIDE.U32 R12, R18, 0x4, R44.reuse ;  /* 0x00000004120c7825 */ /* 0x100fe200078e002c */
[----:B------:R0:W2:Y:S04]  /*4bc0*/  LDG.E.CONSTANT R37, desc[UR6][R10.64] ;  /* 0x000000060a257981 */ /* 0x0000a8000c1e9900 */
[----:B------:R1:W-:Y:S04]  /*4bd0*/  STL.128 [R36], R24 ;  /* 0x0000001824007387 */ /* 0x0003e80000100c00 */
[----:B------:R-:W3:Y:S01]  /*4be0*/  LDG.E.CONSTANT R19, desc[UR6][R12.64] ;  /* 0x000000060c137981 */ /* 0x000ee2000c1e9900 */
[----:B0-----:R-:W-:-:S04]  /*4bf0*/  IMAD.WIDE.U32 R10, R40, 0x4, R44 ;  /* 0x00000004280a7825 */ /* 0x001fc800078e002c */
[----:B----4-:R-:W-:Y:S01]  /*4c00*/  FFMA R9, R9, R26, R14 ;  /* 0x0000001a09097223 */ /* 0x010fe2000000000e */
[----:B------:R-:W4:Y:S04]  /*4c10*/  LDG.E.CONSTANT R41, desc[UR6][R10.64] ;  /* 0x000000060a297981 */ /* 0x000f28000c1e9900 */
[----:B------:R-:W2:Y:S01]  /*4c20*/  LDL.128 R12, [R36+0x10] ;  /* 0x00001000240c7983 */ /* 0x000ea20000100c00 */
[----:B-1----:R-:W-:-:S05]  /*4c30*/  IMAD.WIDE.U32 R24, R39, 0x4, R44 ;  /* 0x0000000427187825 */ /* 0x002fca00078e002c */
[----:B------:R-:W4:Y:S01]  /*4c40*/  LDG.E.CONSTANT R45, desc[UR6][R24.64] ;  /* 0x00000006182d7981 */ /* 0x000f22000c1e9900 */
[----:B------:R-:W-:-:S03]  /*4c50*/  FFMA R17, R8, R27, R9 ;  /* 0x0000001b08117223 */ /* 0x000fc60000000009 */
[----:B------:R-:W4:Y:S01]  /*4c60*/  LDL.128 R8, [R36+0x110] ;  /* 0x0001100024087983 */ /* 0x000f220000100c00 */
[----:B------:R-:W-:-:S05]  /*4c70*/  IMAD.WIDE.U32 R26, R16, 0x4, R42 ;  /* 0x00000004101a7825 */ /* 0x000fca00078e002a */
[----:B------:R0:W4:Y:S02]  /*4c80*/  LDG.E.CONSTANT R16, desc[UR6][R26.64] ;  /* 0x000000061a107981 */ /* 0x000124000c1e9900 */
[----:B0-----:R-:W-:-:S05]  /*4c90*/  IMAD.WIDE.U32 R26, R18, 0x4, R42 ;  /* 0x00000004121a7825 */ /* 0x001fca00078e002a */
[----:B------:R0:W4:Y:S02]  /*4ca0*/  LDG.E.CONSTANT R18, desc[UR6][R26.64] ;  /* 0x000000061a127981 */ /* 0x000124000c1e9900 */
[----:B0-----:R-:W-:-:S04]  /*4cb0*/  IMAD.WIDE.U32 R26, R39, 0x4, R42 ;  /* 0x00000004271a7825 */ /* 0x001fc800078e002a */
[----:B------:R-:W-:Y:S01]  /*4cc0*/  IMAD.WIDE.U32 R42, R40, 0x4, R42 ;  /* 0x00000004282a7825 */ /* 0x000fe200078e002a */
[----:B------:R-:W4:Y:S04]  /*4cd0*/  LDG.E.CONSTANT R25, desc[UR6][R26.64] ;  /* 0x000000061a197981 */ /* 0x000f28000c1e9900 */
[----:B------:R0:W4:Y:S01]  /*4ce0*/  LDG.E.CONSTANT R24, desc[UR6][R42.64] ;  /* 0x000000062a187981 */ /* 0x000122000c1e9900 */
[----:B------:R-:W-:-:S04]  /*4cf0*/  IADD3 R38, PT, PT, R38, 0x8, RZ ;  /* 0x0000000826267810 */ /* 0x000fc80007ffe0ff */
[----:B------:R-:W-:Y:S01]  /*4d00*/  ISETP.NE.AND P0, PT, R38, R7, PT ;  /* 0x000000072600720c */ /* 0x000fe20003f05270 */
[C---:B--2---:R-:W-:Y:S01]  /*4d10*/  FMUL R39, R33.reuse, R12 ;  /* 0x0000000c21277220 */ /* 0x044fe20000400000 */
[C---:B------:R-:W-:Y:S01]  /*4d20*/  FMUL R40, R33.reuse, R13 ;  /* 0x0000000d21287220 */ /* 0x040fe20000400000 */
[C---:B------:R-:W-:Y:S01]  /*4d30*/  FMUL R44, R33.reuse, R14 ;  /* 0x0000000e212c7220 */ /* 0x040fe20000400000 */
[----:B0-----:R-:W-:Y:S01]  /*4d40*/  FMUL R42, R33, R15 ;  /* 0x0000000f212a7220 */ /* 0x001fe20000400000 */
[C---:B------:R-:W-:Y:S01]  /*4d50*/  FMUL R12, R22.reuse, R37 ;  /* 0x00000025160c7220 */ /* 0x040fe20000400000 */
[C---:B---3--:R-:W-:Y:S01]  /*4d60*/  FMUL R13, R22.reuse, R19 ;  /* 0x00000013160d7220 */ /* 0x048fe20000400000 */
[C---:B----4-:R-:W-:Y:S01]  /*4d70*/  FMUL R14, R22.reuse, R45 ;  /* 0x0000002d160e7220 */ /* 0x050fe20000400000 */
[----:B------:R-:W-:Y:S01]  /*4d80*/  FMUL R15, R22, R41 ;  /* 0x00000029160f7220 */ /* 0x000fe20000400000 */
[C---:B------:R-:W-:Y:S01]  /*4d90*/  FFMA R39, R32.reuse, R12, R39 ;  /* 0x0000000c20277223 */ /* 0x040fe20000000027 */
[C---:B------:R-:W-:Y:S01]  /*4da0*/  FFMA R40, R32.reuse, R13, R40 ;  /* 0x0000000d20287223 */ /* 0x040fe20000000028 */
[C---:B------:R-:W-:Y:S01]  /*4db0*/  FFMA R19, R32.reuse, R14, R44 ;  /* 0x0000000e20137223 */ /* 0x040fe2000000002c */
[----:B------:R-:W-:Y:S01]  /*4dc0*/  FFMA R42, R32, R15, R42 ;  /* 0x0000000f202a7223 */ /* 0x000fe2000000002a */
[C---:B------:R-:W-:Y:S01]  /*4dd0*/  FFMA R8, R31.reuse, R8, R39 ;  /* 0x000000081f087223 */ /* 0x040fe20000000027 */
[C---:B------:R-:W-:Y:S01]  /*4de0*/  FFMA R9, R31.reuse, R9, R40 ;  /* 0x000000091f097223 */ /* 0x040fe20000000028 */
[C---:B------:R-:W-:Y:S01]  /*4df0*/  FFMA R10, R31.reuse, R10, R19 ;  /* 0x0000000a1f0a7223 */ /* 0x040fe20000000013 */
[----:B------:R-:W-:Y:S01]  /*4e00*/  FFMA R11, R31, R11, R42 ;  /* 0x0000000b1f0b7223 */ /* 0x000fe2000000002a */
[----:B------:R0:W-:Y:S04]  /*4e10*/  STL.128 [R36+0x110], R12 ;  /* 0x0001100c24007387 */ /* 0x0001e80000100c00 */
[----:B------:R0:W-:Y:S01]  /*4e20*/  STL.128 [R36+0x10], R8 ;  /* 0x0000100824007387 */ /* 0x0001e20000100c00 */
[----:B------:R-:W-:-:S04]  /*4e30*/  FFMA R17, R16, R8, R17 ;  /* 0x0000000810117223 */ /* 0x000fc80000000011 */
[----:B------:R-:W-:-:S04]  /*4e40*/  FFMA R18, R18, R9, R17 ;  /* 0x0000000912127223 */ /* 0x000fc80000000011 */
[----:B------:R-:W-:-:S04]  /*4e50*/  FFMA R25, R25, R10, R18 ;  /* 0x0000000a19197223 */ /* 0x000fc80000000012 */
[----:B------:R-:W-:Y:S01]  /*4e60*/  FFMA R25, R24, R11, R25 ;  /* 0x0000000b18197223 */ /* 0x000fe20000000019 */
[----:B0-----:R-:W-:Y:S06]  /*4e70*/  @P0 BRA `(.L_x_51) ;  /* 0xfffffff800880947 */ /* 0x001fec000383ffff */
[----:B------:R-:W-:-:S07]  /*4e80*/  MOV R16, R7 ;  /* 0x0000000700107202 */ /* 0x000fce0000000f00 */
.L_x_50:
[----:B------:R-:W-:-:S13]  /*4e90*/  ISETP.NE.AND P0, PT, R4, RZ, PT ;  /* 0x000000ff0400720c */ /* 0x000fda0003f05270 */
[----:B------:R-:W-:Y:S05]  /*4ea0*/  @!P0 BRA `(.L_x_52) ;  /* 0x0000000400dc8947 */ /* 0x000fea0003800000 */
[----:B------:R-:W-:Y:S02]  /*4eb0*/  IADD3 R8, PT, PT, R4, -0x1, RZ ;  /* 0xffffffff04087810 */ /* 0x000fe40007ffe0ff */
[----:B------:R-:W-:Y:S02]  /*4ec0*/  ISETP.NE.AND P1, PT, R6, RZ, PT ;  /* 0x000000ff0600720c */ /* 0x000fe40003f25270 */
[----:B------:R-:W-:-:S13]  /*4ed0*/  ISETP.GE.U32.AND P0, PT, R8, 0x3, PT ;  /* 0x000000030800780c */ /* 0x000fda0003f06070 */
[----:B------:R-:W-:Y:S05]  /*4ee0*/  @!P0 BRA `(.L_x_53) ;  /* 0x0000000000f08947 */ /* 0x000fea0003800000 */
[----:B------:R-:W0:Y:S01]  /*4ef0*/  LDC.64 R12, c[0x0][0x398] ;  /* 0x0000e600ff0c7b82 */ /* 0x000e220000000a00 */
[----:B------:R-:W-:Y:S01]  /*4f00*/  IMAD R15, R20, R21, R16 ;  /* 0x00000015140f7224 */ /* 0x000fe200078e0210 */
[----:B------:R-:W-:-:S04]  /*4f10*/  LEA R19, R16, R1, 0x2 ;  /* 0x0000000110137211 */ /* 0x000fc800078e10ff */
[C---:B------:R-:W-:Y:S01]  /*4f20*/  IADD3 R43, PT, PT, R15.reuse, 0x1, RZ ;  /* 0x000000010f2b7810 */ /* 0x040fe20007ffe0ff */
[----:B------:R-:W2:Y:S01]  /*4f30*/  LDL R18, [R19] ;  /* 0x0000000013127983 */ /* 0x000ea20000100800 */
[C---:B------:R-:W-:Y:S01]  /*4f40*/  IADD3 R11, PT, PT, R15.reuse, 0x2, RZ ;  /* 0x000000020f0b7810 */ /* 0x040fe20007ffe0ff */
[----:B------:R-:W1:Y:S01]  /*4f50*/  LDC.64 R8, c[0x0][0x3a0] ;  /* 0x0000e800ff087b82 */ /* 0x000e620000000a00 */
[----:B------:R-:W-:Y:S01]  /*4f60*/  IADD3 R41, PT, PT, R15, 0x3, RZ ;  /* 0x000000030f297810 */ /* 0x000fe20007ffe0ff */
[----:B------:R-:W3:Y:S04]  /*4f70*/  LDL R38, [R19+0xc] ;  /* 0x00000c0013267983 */ /* 0x000ee80000100800 */
[----:B------:R-:W4:Y:S04]  /*4f80*/  LDL R24, [R19+0x100] ;  /* 0x0001000013187983 */ /* 0x000f280000100800 */
[----:B------:R-:W4:Y:S04]  /*4f90*/  LDL R40, [R19+0x104] ;  /* 0x0001040013287983 */ /* 0x000f280000100800 */
[----:B------:R-:W4:Y:S01]  /*4fa0*/  LDL R42, [R19+0x108] ;  /* 0x00010800132a7983 */ /* 0x000f220000100800 */
[----:B0-----:R-:W-:-:S04]  /*4fb0*/  IMAD.WIDE.U32 R26, R43, 0x4, R12 ;  /* 0x000000042b1a7825 */ /* 0x001fc800078e000c */
[--C-:B------:R-:W-:Y:S02]  /*4fc0*/  IMAD.WIDE.U32 R36, R15, 0x4, R12.reuse ;  /* 0x000000040f247825 */ /* 0x100fe400078e000c */
[----:B------:R-:W4:Y:S02]  /*4fd0*/  LDG.E.CONSTANT R27, desc[UR6][R26.64] ;  /* 0x000000061a1b7981 */ /* 0x000f24000c1e9900 */
[--C-:B------:R-:W-:Y:S02]  /*4fe0*/  IMAD.WIDE.U32 R44, R11, 0x4, R12.reuse ;  /* 0x000000040b2c7825 */ /* 0x100fe400078e000c */
[----:B------:R-:W4:Y:S02]  /*4ff0*/  LDG.E.CONSTANT R17, desc[UR6][R36.64] ;  /* 0x0000000624117981 */ /* 0x000f24000c1e9900 */
[----:B------:R-:W-:Y:S02]  /*5000*/  IMAD.WIDE.U32 R12, R41, 0x4, R12 ;  /* 0x00000004290c7825 */ /* 0x000fe400078e000c */
[----:B------:R-:W4:Y:S04]  /*5010*/  LDL R26, [R19+0x4] ;  /* 0x00000400131a7983 */ /* 0x000f280000100800 */
[----:B------:R-:W4:Y:S04]  /*5020*/  LDL R36, [R19+0x8] ;  /* 0x0000080013247983 */ /* 0x000f280000100800 */
[----:B------:R-:W4:Y:S04]  /*5030*/  LDG.E.CONSTANT R37, desc[UR6][R44.64] ;  /* 0x000000062c257981 */ /* 0x000f28000c1e9900 */
[----:B------:R0:W4:Y:S04]  /*5040*/  LDG.E.CONSTANT R39, desc[UR6][R12.64] ;  /* 0x000000060c277981 */ /* 0x000128000c1e9900 */
[----:B------:R-:W4:Y:S01]  /*5050*/  LDL R44, [R19+0x10c] ;  /* 0x00010c00132c7983 */ /* 0x000f220000100800 */
[----:B-1----:R-:W-:-:S04]  /*5060*/  IMAD.WIDE.U32 R14, R15, 0x4, R8 ;  /* 0x000000040f0e7825 */ /* 0x002fc800078e0008 */
[--C-:B0-----:R-:W-:Y:S02]  /*5070*/  IMAD.WIDE.U32 R12, R43, 0x4, R8.reuse ;  /* 0x000000042b0c7825 */ /* 0x101fe400078e0008 */
[----:B------:R0:W4:Y:S02]  /*5080*/  LDG.E.CONSTANT R14, desc[UR6][R14.64] ;  /* 0x000000060e0e7981 */ /* 0x000124000c1e9900 */
[--C-:B------:R-:W-:Y:S02]  /*5090*/  IMAD.WIDE.U32 R10, R11, 0x4, R8.reuse ;  /* 0x000000040b0a7825 */ /* 0x100fe400078e0008 */
[----:B------:R1:W4:Y:S02]  /*50a0*/  LDG.E.CONSTANT R43, desc[UR6][R12.64] ;  /* 0x000000060c2b7981 */ /* 0x000324000c1e9900 */
[----:B------:R-:W-:Y:S02]  /*50b0*/  IMAD.WIDE.U32 R8, R41, 0x4, R8 ;  /* 0x0000000429087825 */ /* 0x000fe400078e0008 */
[----:B------:R-:W4:Y:S04]  /*50c0*/  LDG.E.CONSTANT R10, desc[UR6][R10.64] ;  /* 0x000000060a0a7981 */ /* 0x000f28000c1e9900 */
[----:B------:R1:W4:Y:S01]  /*50d0*/  LDG.E.CONSTANT R8, desc[UR6][R8.64] ;  /* 0x0000000608087981 */ /* 0x000322000c1e9900 */
[----:B------:R-:W-:Y:S01]  /*50e0*/  IADD3 R16, PT, PT, R16, 0x4, RZ ;  /* 0x0000000410107810 */ /* 0x000fe20007ffe0ff */
[C---:B--2---:R-:W-:Y:S01]  /*50f0*/  FMUL R41, R33.reuse, R18 ;  /* 0x0000001221297220 */ /* 0x044fe20000400000 */
[C---:B---3--:R-:W-:Y:S01]  /*5100*/  FMUL R38, R33.reuse, R38 ;  /* 0x0000002621267220 */ /* 0x048fe20000400000 */
[C---:B----45:R-:W-:Y:S01]  /*5110*/  FMUL R27, R22.reuse, R27 ;  /* 0x0000001b161b7220 */ /* 0x070fe20000400000 */
[C---:B------:R-:W-:Y:S01]  /*5120*/  FMUL R17, R22.reuse, R17 ;  /* 0x0000001116117220 */ /* 0x040fe20000400000 */
[C---:B0-----:R-:W-:Y:S01]  /*5130*/  FMUL R15, R33.reuse, R26 ;  /* 0x0000001a210f7220 */ /* 0x041fe20000400000 */
[----:B------:R-:W-:Y:S01]  /*5140*/  FMUL R36, R33, R36 ;  /* 0x0000002421247220 */ /* 0x000fe20000400000 */
[C---:B------:R-:W-:Y:S01]  /*5150*/  FMUL R37, R22.reuse, R37 ;  /* 0x0000002516257220 */ /* 0x040fe20000400000 */
[----:B------:R-:W-:Y:S01]  /*5160*/  FMUL R39, R22, R39 ;  /* 0x0000002716277220 */ /* 0x000fe20000400000 */
[C---:B------:R-:W-:Y:S01]  /*5170*/  FFMA R18, R32.reuse, R17, R41 ;  /* 0x0000001120127223 */ /* 0x040fe20000000029 */
[C---:B-1----:R-:W-:Y:S01]  /*5180*/  FFMA R12, R32.reuse, R27, R15 ;  /* 0x0000001b200c7223 */ /* 0x042fe2000000000f */
[C---:B------:R-:W-:Y:S01]  /*5190*/  FFMA R9, R32.reuse, R37, R36 ;  /* 0x0000002520097223 */ /* 0x040fe20000000024 */
[----:B------:R-:W-:Y:S01]  /*51a0*/  FFMA R11, R32, R39, R38 ;  /* 0x00000027200b7223 */ /* 0x000fe20000000026 */
[C---:B------:R-:W-:Y:S01]  /*51b0*/  FFMA R24, R31.reuse, R24, R18 ;  /* 0x000000181f187223 */ /* 0x040fe20000000012 */
[C---:B------:R-:W-:Y:S01]  /*51c0*/  FFMA R12, R31.reuse, R40, R12 ;  /* 0x000000281f0c7223 */ /* 0x040fe2000000000c */
[C---:B------:R-:W-:Y:S01]  /*51d0*/  FFMA R42, R31.reuse, R42, R9 ;  /* 0x0000002a1f2a7223 */ /* 0x040fe20000000009 */
[----:B------:R-:W-:Y:S01]  /*51e0*/  FFMA R44, R31, R44, R11 ;  /* 0x0000002c1f2c7223 */ /* 0x000fe2000000000b */
[----:B------:R0:W-:Y:S04]  /*51f0*/  STL [R19+0x100], R17 ;  /* 0x0001001113007387 */ /* 0x0001e80000100800 */
[----:B------:R0:W-:Y:S04]  /*5200*/  STL [R19+0x104], R27 ;  /* 0x0001041b13007387 */ /* 0x0001e80000100800 */
[----:B------:R0:W-:Y:S04]  /*5210*/  STL [R19+0x108], R37 ;  /* 0x0001082513007387 */ /* 0x0001e80000100800 */
[----:B------:R0:W-:Y:S04]  /*5220*/  STL [R19+0x10c], R39 ;  /* 0x00010c2713007387 */ /* 0x0001e80000100800 */
[----:B------:R0:W-:Y:S04]  /*5230*/  STL [R19], R24 ;  /* 0x0000001813007387 */ /* 0x0001e80000100800 */
[----:B------:R0:W-:Y:S04]  /*5240*/  STL [R19+0x4], R12 ;  /* 0x0000040c13007387 */ /* 0x0001e80000100800 */
[----:B------:R0:W-:Y:S04]  /*5250*/  STL [R19+0x8], R42 ;  /* 0x0000082a13007387 */ /* 0x0001e80000100800 */
[----:B------:R0:W-:Y:S01]  /*5260*/  STL [R19+0xc], R44 ;  /* 0x00000c2c13007387 */ /* 0x0001e20000100800 */
[----:B------:R-:W-:-:S04]  /*5270*/  FFMA R14, R14, R24, R25 ;  /* 0x000000180e0e7223 */ /* 0x000fc80000000019 */
[----:B------:R-:W-:-:S04]  /*5280*/  FFMA R43, R43, R12, R14 ;  /* 0x0000000c2b2b7223 */ /* 0x000fc8000000000e */
[----:B------:R-:W-:-:S04]  /*5290*/  FFMA R43, R10, R42, R43 ;  /* 0x0000002a0a2b7223 */ /* 0x000fc8000000002b */
[----:B0-----:R-:W-:-:S07]  /*52a0*/  FFMA R25, R8, R44, R43 ;  /* 0x0000002c08197223 */ /* 0x001fce000000002b */
.L_x_53:
[----:B------:R-:W-:Y:S05]  /*52b0*/  @!P1 BRA `(.L_x_52) ;  /* 0x0000000000d89947 */ /* 0x000fea0003800000 */
[----:B------:R-:W-:Y:S02]  /*52c0*/  ISETP.NE.AND P1, PT, R6, 0x1, PT ;  /* 0x000000010600780c */ /* 0x000fe40003f25270 */
[----:B------:R-:W-:-:S04]  /*52d0*/  LOP3.LUT R8, R21, 0x1, RZ, 0xc0, !PT ;  /* 0x0000000115087812 */ /* 0x000fc800078ec0ff */
[----:B------:R-:W-:-:S07]  /*52e0*/  ISETP.NE.U32.AND P0, PT, R8, 0x1, PT ;  /* 0x000000010800780c */ /* 0x000fce0003f05070 */
[----:B------:R-:W-:Y:S06]  /*52f0*/  @!P1 BRA `(.L_x_54) ;  /* 0x0000000000809947 */ /* 0x000fec0003800000 */
[----:B------:R-:W0:Y:S01]  /*5300*/  LDC.64 R8, c[0x0][0x398] ;  /* 0x0000e600ff087b82 */ /* 0x000e220000000a00 */
[----:B------:R-:W-:Y:S01]  /*5310*/  IMAD R15, R20, R21, R16 ;  /* 0x00000015140f7224 */ /* 0x000fe200078e0210 */
[----:B------:R-:W-:-:S04]  /*5320*/  LEA R17, R16, R1, 0x2 ;  /* 0x0000000110117211 */ /* 0x000fc800078e10ff */
[C---:B------:R-:W-:Y:S01]  /*5330*/  IADD3 R19, PT, PT, R15.reuse, 0x1, RZ ;  /* 0x000000010f137810 */ /* 0x040fe20007ffe0ff */
[----:B------:R-:W2:Y:S01]  /*5340*/  LDL R24, [R17] ;  /* 0x0000000011187983 */ /* 0x000ea20000100800 */
[----:B------:R-:W1:Y:S03]  /*5350*/  LDC.64 R10, c[0x0][0x3a0] ;  /* 0x0000e800ff0a7b82 */ /* 0x000e660000000a00 */
[----:B------:R-:W3:Y:S04]  /*5360*/  LDL R36, [R17+0x4] ;  /* 0x0000040011247983 */ /* 0x000ee80000100800 */
[----:B------:R-:W4:Y:S04]  /*5370*/  LDL R26, [R17+0x100] ;  /* 0x00010000111a7983 */ /* 0x000f280000100800 */
[----:B------:R-:W4:Y:S01]  /*5380*/  LDL R18, [R17+0x104] ;  /* 0x0001040011127983 */ /* 0x000f220000100800 */
[----:B0-----:R-:W-:-:S04]  /*5390*/  IMAD.WIDE.U32 R12, R15, 0x4, R8 ;  /* 0x000000040f0c7825 */ /* 0x001fc800078e0008 */
[----:B------:R-:W-:Y:S02]  /*53a0*/  IMAD.WIDE.U32 R8, R19, 0x4, R8 ;  /* 0x0000000413087825 */ /* 0x000fe400078e0008 */
[----:B------:R-:W4:Y:S04]  /*53b0*/  LDG.E.CONSTANT R13, desc[UR6][R12.64] ;  /* 0x000000060c0d7981 */ /* 0x000f28000c1e9900 */
[----:B------:R-:W4:Y:S01]  /*53c0*/  LDG.E.CONSTANT R9, desc[UR6][R8.64] ;  /* 0x0000000608097981 */ /* 0x000f22000c1e9900 */
[----:B-1----:R-:W-:-:S04]  /*53d0*/  IMAD.WIDE.U32 R14, R15, 0x4, R10 ;  /* 0x000000040f0e7825 */ /* 0x002fc800078e000a */
[----:B------:R-:W-:Y:S02]  /*53e0*/  IMAD.WIDE.U32 R10, R19, 0x4, R10 ;  /* 0x00000004130a7825 */ /* 0x000fe400078e000a */
[----:B------:R-:W4:Y:S04]  /*53f0*/  LDG.E.CONSTANT R14, desc[UR6][R14.64] ;  /* 0x000000060e0e7981 */ /* 0x000f28000c1e9900 */
[----:B------:R-:W4:Y:S01]  /*5400*/  LDG.E.CONSTANT R10, desc[UR6][R10.64] ;  /* 0x000000060a0a7981 */ /* 0x000f22000c1e9900 */
[----:B------:R-:W-:Y:S01]  /*5410*/  IADD3 R16, PT, PT, R16, 0x2, RZ ;  /* 0x0000000210107810 */ /* 0x000fe20007ffe0ff */
[C---:B--2---:R-:W-:Y:S01]  /*5420*/  FMUL R19, R33.reuse, R24 ;  /* 0x0000001821137220 */ /* 0x044fe20000400000 */
[----:B---3--:R-:W-:Y:S01]  /*5430*/  FMUL R27, R33, R36 ;  /* 0x00000024211b7220 */ /* 0x008fe20000400000 */
[C---:B----45:R-:W-:Y:S01]  /*5440*/  FMUL R24, R22.reuse, R13 ;  /* 0x0000000d16187220 */ /* 0x070fe20000400000 */
[----:B------:R-:W-:-:S03]  /*5450*/  FMUL R12, R22, R9 ;  /* 0x00000009160c7220 */ /* 0x000fc60000400000 */
[C---:B------:R-:W-:Y:S01]  /*5460*/  FFMA R8, R32.reuse, R24, R19 ;  /* 0x0000001820087223 */ /* 0x040fe20000000013 */
[----:B------:R-:W-:-:S03]  /*5470*/  FFMA R27, R32, R12, R27 ;  /* 0x0000000c201b7223 */ /* 0x000fc6000000001b */
[C---:B------:R-:W-:Y:S01]  /*5480*/  FFMA R8, R31.reuse, R26, R8 ;  /* 0x0000001a1f087223 */ /* 0x040fe20000000008 */
[----:B------:R-:W-:Y:S01]  /*5490*/  FFMA R18, R31, R18, R27 ;  /* 0x000000121f127223 */ /* 0x000fe2000000001b */
[----:B------:R0:W-:Y:S04]  /*54a0*/  STL [R17+0x100], R24 ;  /* 0x0001001811007387 */ /* 0x0001e80000100800 */
[----:B------:R0:W-:Y:S04]  /*54b0*/  STL [R17+0x104], R12 ;  /* 0x0001040c11007387 */ /* 0x0001e80000100800 */
[----:B------:R0:W-:Y:S04]  /*54c0*/  STL [R17], R8 ;  /* 0x0000000811007387 */ /* 0x0001e80000100800 */
[----:B------:R0:W-:Y:S01]  /*54d0*/  STL [R17+0x4], R18 ;  /* 0x0000041211007387 */ /* 0x0001e20000100800 */
[----:B------:R-:W-:-:S04]  /*54e0*/  FFMA R25, R14, R8, R25 ;  /* 0x000000080e197223 */ /* 0x000fc80000000019 */
[----:B------:R-:W-:-:S07]  /*54f0*/  FFMA R25, R10, R18, R25 ;  /* 0x000000120a197223 */ /* 0x000fce0000000019 */
.L_x_54:
[----:B------:R-:W-:Y:S05]  /*5500*/  @P0 BRA `(.L_x_52) ;  /* 0x0000000000440947 */ /* 0x000fea0003800000 */
[----:B0-----:R-:W0:Y:S01]  /*5510*/  LDC.64 R8, c[0x0][0x398] ;  /* 0x0000e600ff087b82 */ /* 0x001e220000000a00 */
[----:B------:R-:W-:Y:S01]  /*5520*/  IMAD R21, R20, R21, R16 ;  /* 0x0000001514157224 */ /* 0x000fe200078e0210 */
[----:B------:R-:W-:-:S05]  /*5530*/  LEA R12, R16, R1, 0x2 ;  /* 0x00000001100c7211 */ /* 0x000fca00078e10ff */
[----:B------:R-:W2:Y:S04]  /*5540*/  LDL R14, [R12] ;  /* 0x000000000c0e7983 */ /* 0x000ea80000100800 */
[----:B------:R-:W3:Y:S01]  /*5550*/  LDL R15, [R12+0x100] ;  /* 0x000100000c0f7983 */ /* 0x000ee20000100800 */
[C---:B0-----:R-:W-:Y:S02]  /*5560*/  IMAD.WIDE.U32 R10, R21.reuse, 0x4, R8 ;  /* 0x00000004150a7825 */ /* 0x041fe400078e0008 */
[----:B------:R-:W0:Y:S04]  /*5570*/  LDC.64 R8, c[0x0][0x3a0] ;  /* 0x0000e800ff087b82 */ /* 0x000e280000000a00 */
[----:B------:R-:W4:Y:S01]  /*5580*/  LDG.E.CONSTANT R11, desc[UR6][R10.64] ;  /* 0x000000060a0b7981 */ /* 0x000f22000c1e9900 */
[----:B0-----:R-:W-:-:S06]  /*5590*/  IMAD.WIDE.U32 R8, R21, 0x4, R8 ;  /* 0x0000000415087825 */ /* 0x001fcc00078e0008 */
[----:B------:R-:W3:Y:S01]  /*55a0*/  LDG.E.CONSTANT R8, desc[UR6][R8.64] ;  /* 0x0000000608087981 */ /* 0x000ee2000c1e9900 */
[----:B--2---:R-:W-:Y:S01]  /*55b0*/  FMUL R33, R33, R14 ;  /* 0x0000000e21217220 */ /* 0x004fe20000400000 */
[----:B----45:R-:W-:-:S04]  /*55c0*/  FMUL R13, R22, R11 ;  /* 0x0000000b160d7220 */ /* 0x030fc80000400000 */
[----:B------:R-:W-:-:S04]  /*55d0*/  FFMA R32, R32, R13, R33 ;  /* 0x0000000d20207223 */ /* 0x000fc80000000021 */
[----:B---3--:R-:W-:Y:S01]  /*55e0*/  FFMA R15, R31, R15, R32 ;  /* 0x0000000f1f0f7223 */ /* 0x008fe20000000020 */
[----:B------:R1:W-:Y:S04]  /*55f0*/  STL [R12+0x100], R13 ;  /* 0x0001000d0c007387 */ /* 0x0003e80000100800 */
[----:B------:R1:W-:Y:S02]  /*5600*/  STL [R12], R15 ;  /* 0x0000000f0c007387 */ /* 0x0003e40000100800 */
[----:B-1----:R-:W-:-:S07]  /*5610*/  FFMA R25, R8, R15, R25 ;  /* 0x0000000f08197223 */ /* 0x002fce0000000019 */
.L_x_52:
[----:B------:R-:W1:Y:S01]  /*5620*/  LDCU UR4, c[0x0][0x3c8] ;  /* 0x00007900ff0477ac */ /* 0x000e620008000800 */
[----:B------:R-:W2:Y:S01]  /*5630*/  LDCU UR8, c[0x0][0x3b8] ;  /* 0x00007700ff0877ac */ /* 0x000ea20008000800 */
[----:B-1----:R-:W-:Y:S02]  /*5640*/  UISETP.NE.AND UP1, UPT, UR4, URZ, UPT ;  /* 0x000000ff0400728c */ /* 0x002fe4000bf25270 */
[----:B--2---:R-:W-:-:S07]  /*5650*/  UISETP.NE.AND UP0, UPT, UR8, URZ, UPT ;  /* 0x000000ff0800728c */ /* 0x004fce000bf05270 */
[----:B------:R-:W-:Y:S05]  /*5660*/  BRA.U !UP1, `(.L_x_55) ;  /* 0x0000000109107547 */ /* 0x000fea000b800000 */
[----:B0-----:R-:W0:Y:S02]  /*5670*/  LDC.64 R8, c[0x0][0x3d0] ;  /* 0x0000f400ff087b82 */ /* 0x001e240000000a00 */
[----:B0-----:R-:W-:-:S06]  /*5680*/  IMAD.WIDE.U32 R8, R29, 0x4, R8 ;  /* 0x000000041d087825 */ /* 0x001fcc00078e0008 */
[----:B------:R-:W2:Y:S02]  /*5690*/  LDG.E.CONSTANT R8, desc[UR6][R8.64] ;  /* 0x0000000608087981 */ /* 0x000ea4000c1e9900 */
[----:B--2--5:R-:W-:-:S07]  /*56a0*/  FFMA R25, R8, R22, R25 ;  /* 0x0000001608197223 */ /* 0x024fce0000000019 */
.L_x_55:
[----:B------:R-:W-:Y:S05]  /*56b0*/  BRA.U !UP0, `(.L_x_56) ;  /* 0x0000000108707547 */ /* 0x000fea000b800000 */
[----:B0-----:R-:W0:Y:S02]  /*56c0*/  LDC.64 R8, c[0x0][0x3c0] ;  /* 0x0000f000ff087b82 */ /* 0x001e240000000a00 */
[----:B0-----:R-:W-:-:S06]  /*56d0*/  IMAD.WIDE.U32 R8, R23, 0x4, R8 ;  /* 0x0000000417087825 */ /* 0x001fcc00078e0008 */
[----:B------:R-:W2:Y:S01]  /*56e0*/  LDG.E.CONSTANT R8, desc[UR6][R8.64] ;  /* 0x0000000608087981 */ /* 0x000ea2000c1e9900 */
[----:B------:R-:W-:Y:S01]  /*56f0*/  HFMA2 R11, -RZ, RZ, 0.96630859375, -0.0022525787353515625 ;  /* 0x3bbb989dff0b7431 */ /* 0x000fe200000001ff */
[----:B------:R-:W-:Y:S01]  /*5700*/  MOV R13, 0x437c0000 ;  /* 0x437c0000000d7802 */ /* 0x000fe20000000f00 */
[----:B------:R-:W-:Y:S03]  /*5710*/  BSSY.RECONVERGENT B0, `(.L_x_57) ;  /* 0x0000015000007945 */ /* 0x000fe60003800200 */
[----:B--2---:R-:W-:-:S04]  /*5720*/  FFMA.SAT R10, R8, -R11, 0.5 ;  /* 0x3f000000080a7423 */ /* 0x004fc8000000280b */
[----:B------:R-:W-:-:S04]  /*5730*/  FFMA.RM R10, R10, R13, 12582913 ;  /* 0x4b4000010a0a7423 */ /* 0x000fc8000000400d */
[C---:B------:R-:W-:Y:S01]  /*5740*/  FADD R11, R10.reuse, -12583039 ;  /* 0xcb40007f0a0b7421 */ /* 0x040fe20000000000 */
[----:B------:R-:W-:-:S03]  /*5750*/  SHF.L.U32 R10, R10, 0x17, RZ ;  /* 0x000000170a0a7819 */ /* 0x000fc600000006ff */
[----:B------:R-:W-:-:S04]  /*5760*/  FFMA R11, R8, -1.4426950216293334961, -R11 ;  /* 0xbfb8aa3b080b7823 */ /* 0x000fc8000000080b */
[----:B------:R-:W-:-:S06]  /*5770*/  FFMA R11, R8, -1.925963033500011079e-08, R11 ;  /* 0xb2a57060080b7823 */ /* 0x000fcc000000000b */
[----:B------:R-:W0:Y:S02]  /*5780*/  MUFU.EX2 R11, R11 ;  /* 0x0000000b000b7308 */ /* 0x000e240000000800 */
[----:B0-----:R-:W-:-:S06]  /*5790*/  FFMA R13, R10, R11, 1 ;  /* 0x3f8000000a0d7423 */ /* 0x001fcc000000000b */
[----:B------:R-:W0:Y:S08]  /*57a0*/  MUFU.RCP R9, R13 ;  /* 0x0000000d00097308 */ /* 0x000e300000001000 */
[----:B------:R-:W1:Y:S01]  /*57b0*/  FCHK P0, R8, R13 ;  /* 0x0000000d08007302 */ /* 0x000e620000000000 */
[----:B0-----:R-:W-:-:S04]  /*57c0*/  FFMA R10, -R13, R9, 1 ;  /* 0x3f8000000d0a7423 */ /* 0x001fc80000000109 */
[----:B------:R-:W-:-:S04]  /*57d0*/  FFMA R9, R9, R10, R9 ;  /* 0x0000000a09097223 */ /* 0x000fc80000000009 */
[----:B------:R-:W-:-:S04]  /*57e0*/  FFMA R10, R8, R9, RZ ;  /* 0x00000009080a7223 */ /* 0x000fc800000000ff */
[----:B------:R-:W-:-:S04]  /*57f0*/  FFMA R12, -R13, R10, R8 ;  /* 0x0000000a0d0c7223 */ /* 0x000fc80000000108 */
[----:B------:R-:W-:Y:S01]  /*5800*/  FFMA R10, R9, R12, R10 ;  /* 0x0000000c090a7223 */ /* 0x000fe2000000000a */
[----:B-1----:R-:W-:Y:S06]  /*5810*/  @!P0 BRA `(.L_x_58) ;  /* 0x0000000000108947 */ /* 0x002fec0003800000 */
[----:B------:R-:W-:Y:S02]  /*5820*/  MOV R9, R13 ;  /* 0x0000000d00097202 */ /* 0x000fe40000000f00 */
[----:B------:R-:W-:-:S07]  /*5830*/  MOV R12, 0x5850 ;  /* 0x00005850000c7802 */ /* 0x000fce0000000f00 */
[----:B-----5:R-:W-:Y:S05]  /*5840*/  CALL.REL.NOINC `($__internal_0_$__cuda_sm3x_div_rn_noftz_f32_slowpath) ;  /* 0x0000000800447944 */ /* 0x020fea0003c00000 */
[----:B------:R-:W-:-:S07]  /*5850*/  MOV R10, R14 ;  /* 0x0000000e000a7202 */ /* 0x000fce0000000f00 */
.L_x_58:
[----:B------:R-:W-:Y:S05]  /*5860*/  BSYNC.RECONVERGENT B0 ;  /* 0x0000000000007941 */ /* 0x000fea0003800200 */
.L_x_57:
[----:B------:R-:W-:-:S07]  /*5870*/  FMUL R25, R25, R10 ;  /* 0x0000000a19197220 */ /* 0x000fce0000400000 */
.L_x_56:
[----:B0-----:R-:W0:Y:S01]  /*5880*/  LDC.64 R8, c[0x0][0x3d8] ;  /* 0x0000f600ff087b82 */ /* 0x001e220000000a00 */
[----:B------:R-:W-:-:S07]  /*5890*/  IADD3 R34, PT, PT, R34, 0x1, RZ ;  /* 0x0000000122227810 */ /* 0x000fce0007ffe0ff */
[----:B------:R-:W1:Y:S01]  /*58a0*/  LDC R11, c[0x0][0x3f4] ;  /* 0x0000fd00ff0b7b82 */ /* 0x000e620000000800 */
[----:B0-----:R-:W-:-:S05]  /*58b0*/  IMAD.WIDE.U32 R8, R23, 0x4, R8 ;  /* 0x0000000417087825 */ /* 0x001fca00078e0008 */
[----:B------:R4:W-:Y:S01]  /*58c0*/  STG.E desc[UR6][R8.64], R25 ;  /* 0x0000001908007986 */ /* 0x0009e2000c101906 */
[----:B-1----:R-:W-:-:S04]  /*58d0*/  VIADDMNMX.U32 R11, R30, 0x80, R11, PT ;  /* 0x000000801e0b7846 */ /* 0x002fc8000380000b */
[----:B------:R-:W-:-:S13]  /*58e0*/  ISETP.GE.U32.AND P0, PT, R34, R11, PT ;  /* 0x0000000b2200720c */ /* 0x000fda0003f06070 */
[----:B----4-:R-:W-:Y:S05]  /*58f0*/  @!P0 BRA `(.L_x_59) ;  /* 0xffffffe800988947 */ /* 0x010fea000383ffff */
.L_x_48:
[----:B------:R-:W0:Y:S01]  /*5900*/  LDC R31, c[0x0][0x404] ;  /* 0x00010100ff1f7b82 */ /* 0x000e220000000800 */
[----:B------:R-:W-:Y:S01]  /*5910*/  HFMA2 R34, -RZ, RZ, 0, 0 ;  /* 0x00000000ff227431 */ /* 0x000fe200000001ff */
[----:B0-----:R-:W-:-:S13]  /*5920*/  ISETP.GE.U32.AND P0, PT, R31, 0x8, PT ;  /* 0x000000081f00780c */ /* 0x001fda0003f06070 */
[----:B------:R-:W-:Y:S05]  /*5930*/  @!P0 BRA `(.L_x_60) ;  /* 0x0000000000dc8947 */ /* 0x000fea0003800000 */
[----:B------:R-:W-:Y:S01]  /*5940*/  MOV R38, RZ ;  /* 0x000000ff00267202 */ /* 0x000fe20000000f00 */
[----:B------:R-:W0:Y:S01]  /*5950*/  LDCU UR4, c[0x0][0x3fc] ;  /* 0x00007f80ff0477ac */ /* 0x000e220008000800 */
[----:B------:R-:W-:-:S05]  /*5960*/  NOP ;  /* 0x0000000000007918 */ /* 0x000fca0000000000 */
.L_x_61:
[----:B-1----:R-:W-:Y:S01]  /*5970*/  LEA R32, R38, R1, 0x2 ;  /* 0x0000000126207211 */ /* 0x002fe200078e10ff */
[----:B------:R-:W1:Y:S04]  /*5980*/  LDC.64 R26, c[0x0][0x3e0] ;  /* 0x0000f800ff1a7b82 */ /* 0x000e680000000a00 */
[----:B--23--:R-:W2:Y:S04]  /*5990*/  LDL.128 R8, [R32] ;  /* 0x0000000020087983 */ /* 0x00cea80000100c00 */
[----:B------:R-:W3:Y:S01]  /*59a0*/  LDL.128 R12, [R32+0x100] ;  /* 0x00010000200c7983 */ /* 0x000ee20000100c00 */
[----:B------:R-:W4:Y:S03]  /*59b0*/  LDC.64 R24, c[0x0][0x3e8] ;  /* 0x0000fa00ff187b82 */ /* 0x000f260000000a00 */
[----:B------:R-:W3:Y:S04]  /*59c0*/  LDL.128 R16, [R32+0x10] ;  /* 0x0000100020107983 */ /* 0x000ee80000100c00 */
[----:B-----5:R4:W3:Y:S01]  /*59d0*/  LDL.128 R20, [R32+0x110] ;  /* 0x0001100020147983 */ /* 0x0208e20000100c00 */
[----:B------:R-:W-:Y:S01]  /*59e0*/  IMAD R33, R2, R31, R38 ;  /* 0x0000001f02217224 */ /* 0x000fe200078e0226 */
[----:B------:R-:W-:-:S03]  /*59f0*/  IADD3 R38, PT, PT, R38, 0x8, RZ ;  /* 0x0000000826267810 */ /* 0x000fc60007ffe0ff */
[----:B0-----:R-:W-:Y:S01]  /*5a00*/  IMAD R33, R33, UR4, R28 ;  /* 0x0000000421217c24 */ /* 0x001fe2000f8e021c */
[----:B------:R-:W-:-:S03]  /*5a10*/  ISETP.NE.AND P0, PT, R38, R7, PT ;  /* 0x000000072600720c */ /* 0x000fc60003f05270 */
[C---:B-1----:R-:W-:Y:S01]  /*5a20*/  IMAD.WIDE.U32 R40, R33.reuse, 0x4, R26 ;  /* 0x0000000421287825 */ /* 0x042fe200078e001a */
[----:B------:R-:W-:-:S04]  /*5a30*/  IADD3 R39, PT, PT, R33, UR4, RZ ;  /* 0x0000000421277c10 */ /* 0x000fc8000fffe0ff */
[C---:B------:R-:W-:Y:S01]  /*5a40*/  IADD3 R43, PT, PT, R39.reuse, UR4, RZ ;  /* 0x00000004272b7c10 */ /* 0x040fe2000fffe0ff */
[----:B------:R-:W-:-:S04]  /*5a50*/  IMAD.WIDE.U32 R34, R39, 0x4, R26 ;  /* 0x0000000427227825 */ /* 0x000fc800078e001a */
[----:B----4-:R-:W-:-:S04]  /*5a60*/  IMAD.WIDE.U32 R36, R33, 0x4, R24 ;  /* 0x0000000421247825 */ /* 0x010fc800078e0018 */
[----:B------:R-:W-:Y:S01]  /*5a70*/  IMAD.WIDE.U32 R32, R39, 0x4, R24 ;  /* 0x0000000427207825 */ /* 0x000fe200078e0018 */
[----:B------:R-:W-:-:S05]  /*5a80*/  IADD3 R39, PT, PT, R43, UR4, RZ ;  /* 0x000000042b277c10 */ /* 0x000fca000fffe0ff */
[----:B------:R-:W-:Y:S01]  /*5a90*/  IMAD.WIDE.U32 R44, R39, 0x4, R26 ;  /* 0x00000004272c7825 */ /* 0x000fe200078e001a */
[----:B--2---:R0:W-:Y:S04]  /*5aa0*/  STG.E desc[UR6][R40.64], R8 ;  /* 0x0000000828007986 */ /* 0x0041e8000c101906 */
[----:B---3--:R1:W-:Y:S04]  /*5ab0*/  STG.E desc[UR6][R36.64], R12 ;  /* 0x0000000c24007986 */ /* 0x0083e8000c101906 */
[----:B------:R-:W-:Y:S04]  /*5ac0*/  STG.E desc[UR6][R34.64], R9 ;  /* 0x0000000922007986 */ /* 0x000fe8000c101906 */
[----:B------:R2:W-:Y:S01]  /*5ad0*/  STG.E desc[UR6][R32.64], R13 ;  /* 0x0000000d20007986 */ /* 0x0005e2000c101906 */
[----:B0-----:R-:W-:Y:S01]  /*5ae0*/  IMAD.WIDE.U32 R40, R43, 0x4, R24 ;  /* 0x000000042b287825 */ /* 0x001fe200078e0018 */
[----:B-1----:R-:W-:-:S03]  /*5af0*/  IADD3 R37, PT, PT, R39, UR4, RZ ;  /* 0x0000000427257c10 */ /* 0x002fc6000fffe0ff */
[----:B--2---:R-:W-:-:S04]  /*5b00*/  IMAD.WIDE.U32 R32, R43, 0x4, R26 ;  /* 0x000000042b207825 */ /* 0x004fc800078e001a */
[----:B------:R-:W-:Y:S01]  /*5b10*/  IMAD.WIDE.U32 R42, R39, 0x4, R24 ;  /* 0x00000004272a7825 */ /* 0x000fe200078e0018 */
[----:B------:R-:W-:Y:S01]  /*5b20*/  IADD3 R39, PT, PT, R37, UR4, RZ ;  /* 0x0000000425277c10 */ /* 0x000fe2000fffe0ff */
[----:B------:R-:W-:Y:S04]  /*5b30*/  STG.E desc[UR6][R32.64], R10 ;  /* 0x0000000a20007986 */ /* 0x000fe8000c101906 */
[----:B------:R0:W-:Y:S01]  /*5b40*/  STG.E desc[UR6][R40.64], R14 ;  /* 0x0000000e28007986 */ /* 0x0001e2000c101906 */
[----:B------:R-:W-:-:S03]  /*5b50*/  IMAD.WIDE.U32 R34, R39, 0x4, R26 ;  /* 0x0000000427227825 */ /* 0x000fc600078e001a */
[----:B------:R1:W-:Y:S01]  /*5b60*/  STG.E desc[UR6][R44.64], R11 ;  /* 0x0000000b2c007986 */ /* 0x0003e2000c101906 */
[----:B------:R-:W-:-:S03]  /*5b70*/  IMAD.WIDE.U32 R8, R39, 0x4, R24 ;  /* 0x0000000427087825 */ /* 0x000fc600078e0018 */
[----:B------:R2:W-:Y:S01]  /*5b80*/  STG.E desc[UR6][R42.64], R15 ;  /* 0x0000000f2a007986 */ /* 0x0005e2000c101906 */
[----:B0-----:R-:W-:Y:S01]  /*5b90*/  IMAD.WIDE.U32 R40, R37, 0x4, R26 ;  /* 0x0000000425287825 */ /* 0x001fe200078e001a */
[----:B-1----:R-:W-:-:S03]  /*5ba0*/  IADD3 R11, PT, PT, R39, UR4, RZ ;  /* 0x00000004270b7c10 */ /* 0x002fc6000fffe0ff */
[----:B------:R-:W-:Y:S01]  /*5bb0*/  IMAD.WIDE.U32 R36, R37, 0x4, R24 ;  /* 0x0000000425247825 */ /* 0x000fe200078e0018 */
[----:B------:R1:W-:Y:S01]  /*5bc0*/  STG.E desc[UR6][R40.64], R16 ;  /* 0x0000001028007986 */ /* 0x0003e2000c101906 */
[C---:B--2---:R-:W-:Y:S02]  /*5bd0*/  IADD3 R15, PT, PT, R11.reuse, UR4, RZ ;  /* 0x000000040b0f7c10 */ /* 0x044fe4000fffe0ff */
[C---:B------:R-:W-:Y:S01]  /*5be0*/  IMAD.WIDE.U32 R12, R11.reuse, 0x4, R26 ;  /* 0x000000040b0c7825 */ /* 0x040fe200078e001a */
[----:B------:R1:W-:Y:S03]  /*5bf0*/  STG.E desc[UR6][R36.64], R20 ;  /* 0x0000001424007986 */ /* 0x0003e6000c101906 */
[----:B------:R-:W-:Y:S01]  /*5c00*/  IMAD.WIDE.U32 R32, R11, 0x4, R24 ;  /* 0x000000040b207825 */ /* 0x000fe200078e0018 */
[----:B------:R1:W-:Y:S03]  /*5c10*/  STG.E desc[UR6][R34.64], R17 ;  /* 0x0000001122007986 */ /* 0x0003e6000c101906 */
[C---:B------:R-:W-:Y:S01]  /*5c20*/  IMAD.WIDE.U32 R26, R15.reuse, 0x4, R26 ;  /* 0x000000040f1a7825 */ /* 0x040fe200078e001a */
[----:B------:R1:W-:Y:S03]  /*5c30*/  STG.E desc[UR6][R8.64], R21 ;  /* 0x0000001508007986 */ /* 0x0003e6000c101906 */
[----:B------:R-:W-:Y:S01]  /*5c40*/  IMAD.WIDE.U32 R24, R15, 0x4, R24 ;  /* 0x000000040f187825 */ /* 0x000fe200078e0018 */
[----:B------:R1:W-:Y:S04]  /*5c50*/  STG.E desc[UR6][R12.64], R18 ;  /* 0x000000120c007986 */ /* 0x0003e8000c101906 */
[----:B------:R1:W-:Y:S04]  /*5c60*/  STG.E desc[UR6][R32.64], R22 ;  /* 0x0000001620007986 */ /* 0x0003e8000c101906 */
[----:B------:R1:W-:Y:S04]  /*5c70*/  STG.E desc[UR6][R26.64], R19 ;  /* 0x000000131a007986 */ /* 0x0003e8000c101906 */
[----:B------:R1:W-:Y:S01]  /*5c80*/  STG.E desc[UR6][R24.64], R23 ;  /* 0x0000001718007986 */ /* 0x0003e2000c101906 */
[----:B------:R-:W-:Y:S05]  /*5c90*/  @P0 BRA `(.L_x_61) ;  /* 0xfffffffc00340947 */ /* 0x000fea000383ffff */
[----:B-1----:R-:W-:-:S07]  /*5ca0*/  MOV R34, R7 ;  /* 0x0000000700227202 */ /* 0x002fce0000000f00 */
.L_x_60:
[----:B------:R-:W-:-:S13]  /*5cb0*/  ISETP.NE.AND P0, PT, R4, RZ, PT ;  /* 0x000000ff0400720c */ /* 0x000fda0003f05270 */
[----:B------:R-:W-:Y:S05]  /*5cc0*/  @!P0 BRA `(.L_x_62) ;  /* 0x0000000400108947 */ /* 0x000fea0003800000 */
[----:B--23--:R-:W-:Y:S02]  /*5cd0*/  IADD3 R8, PT, PT, R4, -0x1, RZ ;  /* 0xffffffff04087810 */ /* 0x00cfe40007ffe0ff */
[----:B------:R-:W-:Y:S02]  /*5ce0*/  ISETP.NE.AND P1, PT, R6, RZ, PT ;  /* 0x000000ff0600720c */ /* 0x000fe40003f25270 */
[----:B------:R-:W-:-:S13]  /*5cf0*/  ISETP.GE.U32.AND P0, PT, R8, 0x3, PT ;  /* 0x000000030800780c */ /* 0x000fda0003f06070 */
[----:B------:R-:W-:Y:S05]  /*5d00*/  @!P0 BRA `(.L_x_63) ;  /* 0x0000000000788947 */ /* 0x000fea0003800000 */
[----:B------:R-:W-:Y:S01]  /*5d10*/  LEA R20, R34, R1, 0x2 ;  /* 0x0000000122147211 */ /* 0x000fe200078e10ff */
[----:B------:R-:W0:Y:S01]  /*5d20*/  LDCU UR4, c[0x0][0x3fc] ;  /* 0x00007f80ff0477ac */ /* 0x000e220008000800 */
[----:B------:R-:W1:Y:S03]  /*5d30*/  LDC.64 R12, c[0x0][0x3e0] ;  /* 0x0000f800ff0c7b82 */ /* 0x000e660000000a00 */
[----:B------:R-:W2:Y:S04]  /*5d40*/  LDL.64 R18, [R20] ;  /* 0x0000000014127983 */ /* 0x000ea80000100a00 */
[----:B------:R-:W3:Y:S01]  /*5d50*/  LDL.64 R16, [R20+0x100] ;  /* 0x0001000014107983 */ /* 0x000ee20000100a00 */
[----:B------:R-:W4:Y:S03]  /*5d60*/  LDC.64 R8, c[0x0][0x3e8] ;  /* 0x0000fa00ff087b82 */ /* 0x000f260000000a00 */
[----:B------:R-:W3:Y:S04]  /*5d70*/  LDL.64 R14, [R20+0x8] ;  /* 0x00000800140e7983 */ /* 0x000ee80000100a00 */
[----:B------:R4:W3:Y:S01]  /*5d80*/  LDL.64 R10, [R20+0x108] ;  /* 0x00010800140a7983 */ /* 0x0008e20000100a00 */
[----:B------:R-:W-:Y:S01]  /*5d90*/  IMAD R21, R2, R31, R34 ;  /* 0x0000001f02157224 */ /* 0x000fe200078e0222 */
[----:B------:R-:W-:-:S03]  /*5da0*/  IADD3 R34, PT, PT, R34, 0x4, RZ ;  /* 0x0000000422227810 */ /* 0x000fc60007ffe0ff */
[----:B0-----:R-:W-:-:S04]  /*5db0*/  IMAD R21, R21, UR4, R28 ;  /* 0x0000000415157c24 */ /* 0x001fc8000f8e021c */
[C---:B-1----:R-:W-:Y:S01]  /*5dc0*/  IMAD.WIDE.U32 R36, R21.reuse, 0x4, R12 ;  /* 0x0000000415247825 */ /* 0x042fe200078e000c */
[----:B------:R-:W-:-:S04]  /*5dd0*/  IADD3 R23, PT, PT, R21, UR4, RZ ;  /* 0x0000000415177c10 */ /* 0x000fc8000fffe0ff */
[----:B------:R-:W-:Y:S01]  /*5de0*/  IADD3 R27, PT, PT, R23, UR4, RZ ;  /* 0x00000004171b7c10 */ /* 0x000fe2000fffe0ff */
[----:B----4-:R-:W-:-:S03]  /*5df0*/  IMAD.WIDE.U32 R32, R21, 0x4, R8 ;  /* 0x0000000415207825 */ /* 0x010fc600078e0008 */
[----:B------:R-:W-:Y:S01]  /*5e00*/  IADD3 R35, PT, PT, R27, UR4, RZ ;  /* 0x000000041b237c10 */ /* 0x000fe2000fffe0ff */
[----:B------:R-:W-:-:S04]  /*5e10*/  IMAD.WIDE.U32 R20, R23, 0x4, R12 ;  /* 0x0000000417147825 */ /* 0x000fc800078e000c */
[----:B-----5:R-:W-:-:S04]  /*5e20*/  IMAD.WIDE.U32 R22, R23, 0x4, R8 ;  /* 0x0000000417167825 */ /* 0x020fc800078e0008 */
[----:B------:R-:W-:-:S04]  /*5e30*/  IMAD.WIDE.U32 R24, R27, 0x4, R12 ;  /* 0x000000041b187825 */ /* 0x000fc800078e000c */
[----:B------:R-:W-:-:S04]  /*5e40*/  IMAD.WIDE.U32 R26, R27, 0x4, R8 ;  /* 0x000000041b1a7825 */ /* 0x000fc800078e0008 */
[----:B------:R-:W-:-:S04]  /*5e50*/  IMAD.WIDE.U32 R12, R35, 0x4, R12 ;  /* 0x00000004230c7825 */ /* 0x000fc800078e000c */
[----:B------:R-:W-:Y:S01]  /*5e60*/  IMAD.WIDE.U32 R8, R35, 0x4, R8 ;  /* 0x0000000423087825 */ /* 0x000fe200078e0008 */
[----:B--2---:R0:W-:Y:S04]  /*5e70*/  STG.E desc[UR6][R36.64], R18 ;  /* 0x0000001224007986 */ /* 0x0041e8000c101906 */
[----:B---3--:R0:W-:Y:S04]  /*5e80*/  STG.E desc[UR6][R32.64], R16 ;  /* 0x0000001020007986 */ /* 0x0081e8000c101906 */
[----:B------:R0:W-:Y:S04]  /*5e90*/  STG.E desc[UR6][R20.64], R19 ;  /* 0x0000001314007986 */ /* 0x0001e8000c101906 */
[----:B------:R0:W-:Y:S04]  /*5ea0*/  STG.E desc[UR6][R22.64], R17 ;  /* 0x0000001116007986 */ /* 0x0001e8000c101906 */
[----:B------:R0:W-:Y:S04]  /*5eb0*/  STG.E desc[UR6][R24.64], R14 ;  /* 0x0000000e18007986 */ /* 0x0001e8000c101906 */
[----:B------:R0:W-:Y:S04]  /*5ec0*/  STG.E desc[UR6][R26.64], R10 ;  /* 0x0000000a1a007986 */ /* 0x0001e8000c101906 */
[----:B------:R0:W-:Y:S04]  /*5ed0*/  STG.E desc[UR6][R12.64], R15 ;  /* 0x0000000f0c007986 */ /* 0x0001e8000c101906 */
[----:B------:R0:W-:Y:S02]  /*5ee0*/  STG.E desc[UR6][R8.64], R11 ;  /* 0x0000000b08007986 */ /* 0x0001e4000c101906 */
.L_x_63:
[----:B------:R-:W-:Y:S05]  /*5ef0*/  @!P1 BRA `(.L_x_62) ;  /* 0x0000000000849947 */ /* 0x000fea0003800000 */
[----:B------:R-:W-:Y:S01]  /*5f00*/  ISETP.NE.AND P0, PT, R6, 0x1, PT ;  /* 0x000000010600780c */ /* 0x000fe20003f05270 */
[----:B0-----:R-:W0:Y:S01]  /*5f10*/  LDC.64 R18, c[0x0][0x3e0] ;  /* 0x0000f800ff127b82 */ /* 0x001e220000000a00 */
[----:B------:R-:W-:-:S04]  /*5f20*/  LOP3.LUT R8, R31, 0x1, RZ, 0xc0, !PT ;  /* 0x000000011f087812 */ /* 0x000fc800078ec0ff */
[----:B------:R-:W-:-:S03]  /*5f30*/  ISETP.NE.U32.AND P1, PT, R8, 0x1, PT ;  /* 0x000000010800780c */ /* 0x000fc60003f25070 */
[----:B------:R-:W1:Y:S04]  /*5f40*/  LDC.64 R16, c[0x0][0x3e8] ;  /* 0x0000fa00ff107b82 */ /* 0x000e680000000a00 */
[----:B------:R-:W-:Y:S01]  /*5f50*/  @P0 LEA R27, R34, R1, 0x2 ;  /* 0x00000001221b0211 */ /* 0x000fe200078e10ff */
[----:B------:R-:W-:Y:S01]  /*5f60*/  @P0 IMAD R21, R2, R31, R34 ;  /* 0x0000001f02150224 */ /* 0x000fe200078e0222 */
[----:B------:R-:W-:Y:S02]  /*5f70*/  @P0 IADD3 R34, PT, PT, R34, 0x2, RZ ;  /* 0x0000000222220810 */ /* 0x000fe40007ffe0ff */
[----:B------:R-:W2:Y:S01]  /*5f80*/  @P0 LDC R26, c[0x0][0x3fc] ;  /* 0x0000ff00ff1a0b82 */ /* 0x000ea20000000800 */
[----:B------:R-:W3:Y:S01]  /*5f90*/  @P0 LDL.64 R10, [R27] ;  /* 0x000000001b0a0983 */ /* 0x000ee20000100a00 */
[----:B------:R-:W-:-:S03]  /*5fa0*/  @!P1 LEA R20, R34, R1, 0x2 ;  /* 0x0000000122149211 */ /* 0x000fc600078e10ff */
[----:B------:R4:W3:Y:S03]  /*5fb0*/  @P0 LDL.64 R12, [R27+0x100] ;  /* 0x000100001b0c0983 */ /* 0x0008e60000100a00 */
[----:B------:R-:W1:Y:S01]  /*5fc0*/  @!P1 LDC R32, c[0x0][0x3fc] ;  /* 0x0000ff00ff209b82 */ /* 0x000e620000000800 */
[----:B------:R-:W3:Y:S04]  /*5fd0*/  @!P1 LDL R24, [R20] ;  /* 0x0000000014189983 */ /* 0x000ee80000100800 */
[----:B------:R1:W3:Y:S01]  /*5fe0*/  @!P1 LDL R25, [R20+0x100] ;  /* 0x0001000014199983 */ /* 0x0002e20000100800 */
[----:B------:R-:W-:Y:S02]  /*5ff0*/  @!P1 IMAD R31, R2, R31, R34 ;  /* 0x0000001f021f9224 */ /* 0x000fe400078e0222 */
[----:B------:R-:W1:Y:S08]  /*6000*/  LDC.64 R14, c[0x0][0x3e0] ;  /* 0x0000f800ff0e7b82 */ /* 0x000e700000000a00 */
[----:B------:R-:W1:Y:S01]  /*6010*/  LDC.64 R8, c[0x0][0x3e8] ;  /* 0x0000fa00ff087b82 */ /* 0x000e620000000a00 */
[----:B--2---:R-:W-:-:S04]  /*6020*/  @P0 IMAD R21, R21, R26, R28 ;  /* 0x0000001a15150224 */ /* 0x004fc800078e021c */
[C---:B0----5:R-:W-:Y:S01]  /*6030*/  @P0 IMAD.WIDE.U32 R22, R21.reuse, 0x4, R18 ;  /* 0x0000000415160825 */ /* 0x061fe200078e0012 */
[----:B----4-:R-:W-:-:S03]  /*6040*/  @P0 IADD3 R27, PT, PT, R21, R26, RZ ;  /* 0x0000001a151b0210 */ /* 0x010fc60007ffe0ff */
[----:B-1----:R-:W-:Y:S02]  /*6050*/  @!P1 IMAD R31, R31, R32, R28 ;  /* 0x000000201f1f9224 */ /* 0x002fe400078e021c */
[----:B------:R-:W-:-:S04]  /*6060*/  @P0 IMAD.WIDE.U32 R20, R21, 0x4, R16 ;  /* 0x0000000415140825 */ /* 0x000fc800078e0010 */
[----:B------:R-:W-:-:S04]  /*6070*/  @P0 IMAD.WIDE.U32 R18, R27, 0x4, R18 ;  /* 0x000000041b120825 */ /* 0x000fc800078e0012 */
[----:B------:R-:W-:-:S04]  /*6080*/  @P0 IMAD.WIDE.U32 R16, R27, 0x4, R16 ;  /* 0x000000041b100825 */ /* 0x000fc800078e0010 */
[----:B------:R-:W-:-:S04]  /*6090*/  @!P1 IMAD.WIDE.U32 R14, R31, 0x4, R14 ;  /* 0x000000041f0e9825 */ /* 0x000fc800078e000e */
[----:B------:R-:W-:Y:S01]  /*60a0*/  @!P1 IMAD.WIDE.U32 R8, R31, 0x4, R8 ;  /* 0x000000041f089825 */ /* 0x000fe200078e0008 */
[----:B---3--:R1:W-:Y:S04]  /*60b0*/  @P0 STG.E desc[UR6][R22.64], R10 ;  /* 0x0000000a16000986 */ /* 0x0083e8000c101906 */
[----:B------:R1:W-:Y:S04]  /*60c0*/  @P0 STG.E desc[UR6][R20.64], R12 ;  /* 0x0000000c14000986 */ /* 0x0003e8000c101906 */
[----:B------:R1:W-:Y:S04]  /*60d0*/  @P0 STG.E desc[UR6][R18.64], R11 ;  /* 0x0000000b12000986 */ /* 0x0003e8000c101906 */
[----:B------:R1:W-:Y:S04]  /*60e0*/  @P0 STG.E desc[UR6][R16.64], R13 ;  /* 0x0000000d10000986 */ /* 0x0003e8000c101906 */
[----:B------:R1:W-:Y:S04]  /*60f0*/  @!P1 STG.E desc[UR6][R14.64], R24 ;  /* 0x000000180e009986 */ /* 0x0003e8000c101906 */
[----:B------:R1:W-:Y:S02]  /*6100*/  @!P1 STG.E desc[UR6][R8.64], R25 ;  /* 0x0000001908009986 */ /* 0x0003e4000c101906 */
.L_x_62:
[----:B------:R-:W4:Y:S01]  /*6110*/  LDCU UR4, c[0x0][0x3fc] ;  /* 0x00007f80ff0477ac */ /* 0x000f220008000800 */
[----:B------:R-:W-:-:S04]  /*6120*/  IADD3 R28, PT, PT, R28, UR5, RZ ;  /* 0x000000051c1c7c10 */ /* 0x000fc8000fffe0ff */
[----:B----4-:R-:W-:-:S13]  /*6130*/  ISETP.GE.U32.AND P0, PT, R28, UR4, PT ;  /* 0x000000041c007c0c */ /* 0x010fda000bf06070 */
[----:B------:R-:W-:Y:S05]  /*6140*/  @!P0 BRA `(.L_x_64) ;  /* 0xffffffdc00488947 */ /* 0x000fea000383ffff */
[----:B------:R-:W-:Y:S05]  /*6150*/  EXIT ;  /* 0x000000000000794d */ /* 0x000fea0003800000 */
        .weak           $__internal_0_$__cuda_sm3x_div_rn_noftz_f32_slowpath
        .type           $__internal_0_$__cuda_sm3x_div_rn_noftz_f32_slowpath,@function
        .size           $__internal_0_$__cuda_sm3x_div_rn_noftz_f32_slowpath,(.L_x_77 - $__internal_0_$__cuda_sm3x_div_rn_noftz_f32_slowpath)
$__internal_0_$__cuda_sm3x_div_rn_noftz_f32_slowpath:
[----:B------:R-:W-:Y:S01]  /*6160*/  SHF.R.U32.HI R13, RZ, 0x17, R9 ;  /* 0x00000017ff0d7819 */ /* 0x000fe20000011609 */
[----:B------:R-:W-:Y:S01]  /*6170*/  BSSY.RECONVERGENT B1, `(.L_x_65) ;  /* 0x0000062000017945 */ /* 0x000fe20003800200 */
[----:B------:R-:W-:Y:S02]  /*6180*/  SHF.R.U32.HI R18, RZ, 0x17, R8 ;  /* 0x00000017ff127819 */ /* 0x000fe40000011608 */
[----:B------:R-:W-:Y:S02]  /*6190*/  LOP3.LUT R13, R13, 0xff, RZ, 0xc0, !PT ;  /* 0x000000ff0d0d7812 */ /* 0x000fe400078ec0ff */
[----:B------:R-:W-:Y:S02]  /*61a0*/  LOP3.LUT R18, R18, 0xff, RZ, 0xc0, !PT ;  /* 0x000000ff12127812 */ /* 0x000fe400078ec0ff */
[----:B------:R-:W-:Y:S02]  /*61b0*/  IADD3 R26, PT, PT, R13, -0x1, RZ ;  /* 0xffffffff0d1a7810 */ /* 0x000fe40007ffe0ff */
[----:B------:R-:W-:-:S02]  /*61c0*/  IADD3 R24, PT, PT, R18, -0x1, RZ ;  /* 0xffffffff12187810 */ /* 0x000fc40007ffe0ff */
[----:B------:R-:W-:-:S04]  /*61d0*/  ISETP.GT.U32.AND P0, PT, R26, 0xfd, PT ;  /* 0x000000fd1a00780c */ /* 0x000fc80003f04070 */
[----:B------:R-:W-:-:S13]  /*61e0*/  ISETP.GT.U32.OR P0, PT, R24, 0xfd, P0 ;  /* 0x000000fd1800780c */ /* 0x000fda0000704470 */
[----:B------:R-:W-:Y:S01]  /*61f0*/  @!P0 MOV R14, RZ ;  /* 0x000000ff000e8202 */ /* 0x000fe20000000f00 */
[----:B------:R-:W-:Y:S06]  /*6200*/  @!P0 BRA `(.L_x_66) ;  /* 0x00000000005c8947 */ /* 0x000fec0003800000 */
[----:B------:R-:W-:Y:S02]  /*6210*/  FSETP.GTU.FTZ.AND P0, PT, |R8|, +INF , PT ;  /* 0x7f8000000800780b */ /* 0x000fe40003f1c200 */
[----:B------:R-:W-:-:S04]  /*6220*/  FSETP.GTU.FTZ.AND P1, PT, |R9|, +INF , PT ;  /* 0x7f8000000900780b */ /* 0x000fc80003f3c200 */
[----:B------:R-:W-:-:S13]  /*6230*/  PLOP3.LUT P0, PT, P0, P1, PT, 0xf8, 0x8f ;  /* 0x00000000008f781c */ /* 0x000fda0000703f70 */
[----:B------:R-:W-:Y:S05]  /*6240*/  @P0 BRA `(.L_x_67) ;  /* 0x00000004004c0947 */ /* 0x000fea0003800000 */
[----:B------:R-:W-:-:S13]  /*6250*/  LOP3.LUT P0, RZ, R9, 0x7fffffff, R8, 0xc8, !PT ;  /* 0x7fffffff09ff7812 */ /* 0x000fda000780c808 */
[----:B------:R-:W-:Y:S05]  /*6260*/  @!P0 BRA `(.L_x_68) ;  /* 0x00000004003c8947 */ /* 0x000fea0003800000 */
[C---:B------:R-:W-:Y:S02]  /*6270*/  FSETP.NEU.FTZ.AND P4, PT, |R8|.reuse, +INF , PT ;  /* 0x7f8000000800780b */ /* 0x040fe40003f9d200 */
[----:B------:R-:W-:Y:S02]  /*6280*/  FSETP.NEU.FTZ.AND P1, PT, |R9|, +INF , PT ;  /* 0x7f8000000900780b */ /* 0x000fe40003f3d200 */
[----:B------:R-:W-:-:S11]  /*6290*/  FSETP.NEU.FTZ.AND P0, PT, |R8|, +INF , PT ;  /* 0x7f8000000800780b */ /* 0x000fd60003f1d200 */
[----:B------:R-:W-:Y:S05]  /*62a0*/  @!P1 BRA !P4, `(.L_x_68) ;  /* 0x00000004002c9947 */ /* 0x000fea0006000000 */
[----:B------:R-:W-:-:S04]  /*62b0*/  LOP3.LUT P4, RZ, R8, 0x7fffffff, RZ, 0xc0, !PT ;  /* 0x7fffffff08ff7812 */ /* 0x000fc8000788c0ff */
[----:B------:R-:W-:-:S13]  /*62c0*/  PLOP3.LUT P1, PT, P1, P4, PT, 0x2f, 0xf2 ;  /* 0x0000000000f2781c */ /* 0x000fda0000f28577 */
[----:B------:R-:W-:Y:S05]  /*62d0*/  @P1 BRA `(.L_x_69) ;  /* 0x0000000400181947 */ /* 0x000fea0003800000 */
[----:B------:R-:W-:-:S04]  /*62e0*/  LOP3.LUT P1, RZ, R9, 0x7fffffff, RZ, 0xc0, !PT ;  /* 0x7fffffff09ff7812 */ /* 0x000fc8000782c0ff */
[----:B------:R-:W-:-:S13]  /*62f0*/  PLOP3.LUT P0, PT, P0, P1, PT, 0x2f, 0xf2 ;  /* 0x0000000000f2781c */ /* 0x000fda0000702577 */
[----:B------:R-:W-:Y:S05]  /*6300*/  @P0 BRA `(.L_x_70) ;  /* 0x0000000400000947 */ /* 0x000fea0003800000 */
[----:B------:R-:W-:Y:S02]  /*6310*/  ISETP.GE.AND P0, PT, R24, RZ, PT ;  /* 0x000000ff1800720c */ /* 0x000fe40003f06270 */
[----:B------:R-:W-:-:S11]  /*6320*/  ISETP.GE.AND P1, PT, R26, RZ, PT ;  /* 0x000000ff1a00720c */ /* 0x000fd60003f26270 */
[----:B------:R-:W-:Y:S01]  /*6330*/  @P0 MOV R14, RZ ;  /* 0x000000ff000e0202 */ /* 0x000fe20000000f00 */
[----:B------:R-:W-:Y:S01]  /*6340*/  @!P0 FFMA R8, R8, 1.84467440737095516160e+19, RZ ;  /* 0x5f80000008088823 */ /* 0x000fe200000000ff */
[----:B------:R-:W-:Y:S01]  /*6350*/  @!P0 MOV R14, 0xffffffc0 ;  /* 0xffffffc0000e8802 */ /* 0x000fe20000000f00 */
[----:B------:R-:W-:-:S03]  /*6360*/  @!P1 FFMA R9, R9, 1.84467440737095516160e+19, RZ ;  /* 0x5f80000009099823 */ /* 0x000fc600000000ff */
[----:B------:R-:W-:-:S07]  /*6370*/  @!P1 IADD3 R14, PT, PT, R14, 0x40, RZ ;  /* 0x000000400e0e9810 */ /* 0x000fce0007ffe0ff */
.L_x_66:
[----:B------:R-:W-:Y:S01]  /*6380*/  LEA R24, R13, 0xc0800000, 0x17 ;  /* 0xc08000000d187811 */ /* 0x000fe200078eb8ff */
[----:B------:R-:W-:Y:S03]  /*6390*/  BSSY.RECONVERGENT B2, `(.L_x_71) ;  /* 0x0000036000027945 */ /* 0x000fe60003800200 */
[----:B------:R-:W-:Y:S02]  /*63a0*/  IADD3 R26, PT, PT, -R24, R9, RZ ;  /* 0x00000009181a7210 */ /* 0x000fe40007ffe1ff */
[----:B------:R-:W-:Y:S02]  /*63b0*/  IADD3 R24, PT, PT, R18, -0x7f, RZ ;  /* 0xffffff8112187810 */ /* 0x000fe40007ffe0ff */
[----:B------:R-:W0:Y:S01]  /*63c0*/  MUFU.RCP R32, R26 ;  /* 0x0000001a00207308 */ /* 0x000e220000001000 */
[----:B------:R-:W-:Y:S02]  /*63d0*/  FADD.FTZ R27, -R26, -RZ ;  /* 0x800000ff1a1b7221 */ /* 0x000fe40000010100 */
[----:B------:R-:W-:-:S02]  /*63e0*/  IMAD R8, R24, -0x800000, R8 ;  /* 0xff80000018087824 */ /* 0x000fc400078e0208 */
[----:B0-----:R-:W-:-:S04]  /*63f0*/  FFMA R9, R32, R27, 1 ;  /* 0x3f80000020097423 */ /* 0x001fc8000000001b */
[----:B------:R-:W-:-:S04]  /*6400*/  FFMA R9, R32, R9, R32 ;  /* 0x0000000920097223 */ /* 0x000fc80000000020 */
[----:B------:R-:W-:-:S04]  /*6410*/  FFMA R18, R8, R9, RZ ;  /* 0x0000000908127223 */ /* 0x000fc800000000ff */
[----:B------:R-:W-:-:S04]  /*6420*/  FFMA R31, R27, R18, R8 ;  /* 0x000000121b1f7223 */ /* 0x000fc80000000008 */
[----:B------:R-:W-:Y:S01]  /*6430*/  FFMA R18, R9, R31, R18 ;  /* 0x0000001f09127223 */ /* 0x000fe20000000012 */
[----:B------:R-:W-:-:S03]  /*6440*/  IADD3 R31, PT, PT, R24, 0x7f, -R13 ;  /* 0x0000007f181f7810 */ /* 0x000fc60007ffe80d */
[----:B------:R-:W-:Y:S01]  /*6450*/  FFMA R27, R27, R18, R8 ;  /* 0x000000121b1b7223 */ /* 0x000fe20000000008 */
[----:B------:R-:W-:-:S03]  /*6460*/  IADD3 R31, PT, PT, R31, R14, RZ ;  /* 0x0000000e1f1f7210 */ /* 0x000fc60007ffe0ff */
[----:B------:R-:W-:-:S05]  /*6470*/  FFMA R8, R9, R27, R18 ;  /* 0x0000001b09087223 */ /* 0x000fca0000000012 */
[----:B------:R-:W-:-:S04]  /*6480*/  SHF.R.U32.HI R13, RZ, 0x17, R8 ;  /* 0x00000017ff0d7819 */ /* 0x000fc80000011608 */
[----:B------:R-:W-:-:S04]  /*6490*/  LOP3.LUT R13, R13, 0xff, RZ, 0xc0, !PT ;  /* 0x000000ff0d0d7812 */ /* 0x000fc800078ec0ff */
[----:B------:R-:W-:-:S04]  /*64a0*/  IADD3 R13, PT, PT, R13, R31, RZ ;  /* 0x0000001f0d0d7210 */ /* 0x000fc80007ffe0ff */
[----:B------:R-:W-:-:S04]  /*64b0*/  IADD3 R14, PT, PT, R13, -0x1, RZ ;  /* 0xffffffff0d0e7810 */ /* 0x000fc80007ffe0ff */
[----:B------:R-:W-:-:S13]  /*64c0*/  ISETP.GE.U32.AND P0, PT, R14, 0xfe, PT ;  /* 0x000000fe0e00780c */ /* 0x000fda0003f06070 */
[----:B------:R-:W-:Y:S05]  /*64d0*/  @!P0 BRA `(.L_x_72) ;  /* 0x0000000000808947 */ /* 0x000fea0003800000 */
[----:B------:R-:W-:-:S13]  /*64e0*/  ISETP.GT.AND P0, PT, R13, 0xfe, PT ;  /* 0x000000fe0d00780c */ /* 0x000fda0003f04270 */
[----:B------:R-:W-:Y:S05]  /*64f0*/  @P0 BRA `(.L_x_73) ;  /* 0x00000000006c0947 */ /* 0x000fea0003800000 */
[----:B------:R-:W-:-:S13]  /*6500*/  ISETP.GE.AND P0, PT, R13, 0x1, PT ;  /* 0x000000010d00780c */ /* 0x000fda0003f06270 */
[----:B------:R-:W-:Y:S05]  /*6510*/  @P0 BRA `(.L_x_74) ;  /* 0x0000000000740947 */ /* 0x000fea0003800000 */
[----:B------:R-:W-:Y:S02]  /*6520*/  ISETP.GE.AND P0, PT, R13, -0x18, PT ;  /* 0xffffffe80d00780c */ /* 0x000fe40003f06270 */
[----:B------:R-:W-:-:S11]  /*6530*/  LOP3.LUT R8, R8, 0x80000000, RZ, 0xc0, !PT ;  /* 0x8000000008087812 */ /* 0x000fd600078ec0ff */
[----:B------:R-:W-:Y:S05]  /*6540*/  @!P0 BRA `(.L_x_74) ;  /* 0x0000000000688947 */ /* 0x000fea0003800000 */
[-CC-:B------:R-:W-:Y:S01]  /*6550*/  FFMA.RZ R14, R9, R27.reuse, R18.reuse ;  /* 0x0000001b090e7223 */ /* 0x180fe2000000c012 */
[C---:B------:R-:W-:Y:S02]  /*6560*/  ISETP.NE.AND P4, PT, R13.reuse, RZ, PT ;  /* 0x000000ff0d00720c */ /* 0x040fe40003f85270 */
[----:B------:R-:W-:Y:S02]  /*6570*/  ISETP.NE.AND P1, PT, R13, RZ, PT ;  /* 0x000000ff0d00720c */ /* 0x000fe40003f25270 */
[----:B------:R-:W-:Y:S01]  /*6580*/  LOP3.LUT R24, R14, 0x7fffff, RZ, 0xc0, !PT ;  /* 0x007fffff0e187812 */ /* 0x000fe200078ec0ff */
[CCC-:B------:R-:W-:Y:S01]  /*6590*/  FFMA.RP R14, R9.reuse, R27.reuse, R18.reuse ;  /* 0x0000001b090e7223 */ /* 0x1c0fe20000008012 */
[----:B------:R-:W-:Y:S01]  /*65a0*/  FFMA.RM R9, R9, R27, R18 ;  /* 0x0000001b09097223 */ /* 0x000fe20000004012 */
[----:B------:R-:W-:Y:S02]  /*65b0*/  IADD3 R27, PT, PT, R13, 0x20, RZ ;  /* 0x000000200d1b7810 */ /* 0x000fe40007ffe0ff */
[----:B------:R-:W-:-:S02]  /*65c0*/  LOP3.LUT R24, R24, 0x800000, RZ, 0xfc, !PT ;  /* 0x0080000018187812 */ /* 0x000fc400078efcff */
[----:B------:R-:W-:Y:S02]  /*65d0*/  IADD3 R13, PT, PT, -R13, RZ, RZ ;  /* 0x000000ff0d0d7210 */ /* 0x000fe40007ffe1ff */
[----:B------:R-:W-:Y:S02]  /*65e0*/  SHF.L.U32 R27, R24, R27, RZ ;  /* 0x0000001b181b7219 */ /* 0x000fe400000006ff */
[----:B------:R-:W-:Y:S02]  /*65f0*/  FSETP.NEU.FTZ.AND P0, PT, R14, R9, PT ;  /* 0x000000090e00720b */ /* 0x000fe40003f1d000 */
[----:B------:R-:W-:Y:S02]  /*6600*/  SEL R9, R13, RZ, P4 ;  /* 0x000000ff0d097207 */ /* 0x000fe40002000000 */
[----:B------:R-:W-:Y:S02]  /*6610*/  ISETP.NE.AND P1, PT, R27, RZ, P1 ;  /* 0x000000ff1b00720c */ /* 0x000fe40000f25270 */
[----:B------:R-:W-:-:S02]  /*6620*/  SHF.R.U32.HI R9, RZ, R9, R24 ;  /* 0x00000009ff097219 */ /* 0x000fc40000011618 */
[----:B------:R-:W-:Y:S02]  /*6630*/  PLOP3.LUT P0, PT, P0, P1, PT, 0xf8, 0x8f ;  /* 0x00000000008f781c */ /* 0x000fe40000703f70 */
[----:B------:R-:W-:Y:S02]  /*6640*/  SHF.R.U32.HI R14, RZ, 0x1, R9 ;  /* 0x00000001ff0e7819 */ /* 0x000fe40000011609 */
[----:B------:R-:W-:-:S04]  /*6650*/  SEL R13, RZ, 0x1, !P0 ;  /* 0x00000001ff0d7807 */ /* 0x000fc80004000000 */
[----:B------:R-:W-:-:S04]  /*6660*/  LOP3.LUT R18, R13, 0x1, R14, 0xf8, !PT ;  /* 0x000000010d127812 */ /* 0x000fc800078ef80e */
[----:B------:R-:W-:-:S04]  /*6670*/  LOP3.LUT R9, R18, R9, RZ, 0xc0, !PT ;  /* 0x0000000912097212 */ /* 0x000fc800078ec0ff */
[----:B------:R-:W-:-:S04]  /*6680*/  IADD3 R9, PT, PT, R14, R9, RZ ;  /* 0x000000090e097210 */ /* 0x000fc80007ffe0ff */
[----:B------:R-:W-:Y:S01]  /*6690*/  LOP3.LUT R8, R9, R8, RZ, 0xfc, !PT ;  /* 0x0000000809087212 */ /* 0x000fe200078efcff */
[----:B------:R-:W-:Y:S06]  /*66a0*/  BRA `(.L_x_74) ;  /* 0x0000000000107947 */ /* 0x000fec0003800000 */
.L_x_73:
[----:B------:R-:W-:-:S04]  /*66b0*/  LOP3.LUT R8, R8, 0x80000000, RZ, 0xc0, !PT ;  /* 0x8000000008087812 */ /* 0x000fc800078ec0ff */
[----:B------:R-:W-:Y:S01]  /*66c0*/  LOP3.LUT R8, R8, 0x7f800000, RZ, 0xfc, !PT ;  /* 0x7f80000008087812 */ /* 0x000fe200078efcff */
[----:B------:R-:W-:Y:S06]  /*66d0*/  BRA `(.L_x_74) ;  /* 0x0000000000047947 */ /* 0x000fec0003800000 */
.L_x_72:
[----:B------:R-:W-:-:S07]  /*66e0*/  LEA R8, R31, R8, 0x17 ;  /* 0x000000081f087211 */ /* 0x000fce00078eb8ff */
.L_x_74:
[----:B------:R-:W-:Y:S05]  /*66f0*/  BSYNC.RECONVERGENT B2 ;  /* 0x0000000000027941 */ /* 0x000fea0003800200 */
.L_x_71:
[----:B------:R-:W-:Y:S05]  /*6700*/  BRA `(.L_x_75) ;  /* 0x0000000000207947 */ /* 0x000fea0003800000 */
.L_x_70:
[----:B------:R-:W-:-:S04]  /*6710*/  LOP3.LUT R8, R9, 0x80000000, R8, 0x48, !PT ;  /* 0x8000000009087812 */ /* 0x000fc800078e4808 */
[----:B------:R-:W-:Y:S01]  /*6720*/  LOP3.LUT R8, R8, 0x7f800000, RZ, 0xfc, !PT ;  /* 0x7f80000008087812 */ /* 0x000fe200078efcff */
[----:B------:R-:W-:Y:S06]  /*6730*/  BRA `(.L_x_75) ;  /* 0x0000000000147947 */ /* 0x000fec0003800000 */
.L_x_69:
[----:B------:R-:W-:Y:S01]  /*6740*/  LOP3.LUT R8, R9, 0x80000000, R8, 0x48, !PT ;  /* 0x8000000009087812 */ /* 0x000fe200078e4808 */
[----:B------:R-:W-:Y:S06]  /*6750*/  BRA `(.L_x_75) ;  /* 0x00000000000c7947 */ /* 0x000fec0003800000 */
.L_x_68:
[----:B------:R-:W0:Y:S01]  /*6760*/  MUFU.RSQ R8, -QNAN ;  /* 0xffc0000000087908 */ /* 0x000e220000001400 */
[----:B------:R-:W-:Y:S05]  /*6770*/  BRA `(.L_x_75) ;  /* 0x0000000000047947 */ /* 0x000fea0003800000 */
.L_x_67:
[----:B------:R-:W-:-:S07]  /*6780*/  FADD.FTZ R8, R8, R9 ;  /* 0x0000000908087221 */ /* 0x000fce0000010000 */
.L_x_75:
[----:B------:R-:W-:Y:S05]  /*6790*/  BSYNC.RECONVERGENT B1 ;  /* 0x0000000000017941 */ /* 0x000fea0003800200 */
.L_x_65:
[----:B------:R-:W-:Y:S01]  /*67a0*/  HFMA2 R9, -RZ, RZ, 0, 0 ;  /* 0x00000000ff097431 */ /* 0x000fe200000001ff */
[----:B0-----:R-:W-:Y:S02]  /*67b0*/  MOV R14, R8 ;  /* 0x00000008000e7202 */ /* 0x001fe40000000f00 */
[----:B------:R-:W-:-:S04]  /*67c0*/  MOV R8, R12 ;  /* 0x0000000c00087202 */ /* 0x000fc80000000f00 */
[----:B------:R-:W-:Y:S05]  /*67d0*/  RET.REL.NODEC R8 `(mamba3_scan_chunk_f32) ;  /* 0xffffff9808087950 */ /* 0x000fea0003c3ffff */
.L_x_76:
        /* <DEDUP_REMOVED lines=10> */
.L_x_77:


//--------------------- .nv.shared.reserved.0     --------------------------
	.section	.nv.shared.reserved.0,"aw",@nobits
	.weak		__nv_reservedSMEM_offset_0_alias
	.size		__nv_reservedSMEM_offset_0_alias, 0, 64
	.other		__nv_reservedSMEM_offset_0_alias,@"STO_CUDA_RESERVED_SHARED STV_DEFAULT"
__nv_reservedSMEM_offset_0_alias:
	.zero		0
	.zero		64


//--------------------- .nv.constant0.mamba3_scan_prefix_f32 --------------------------
	.section	.nv.constant0.mamba3_scan_prefix_f32,"a",@progbits
	.sectionflags	@""
	.align	4
.nv.constant0.mamba3_scan_prefix_f32:
	.zero		972


//--------------------- .nv.constant0.mamba3_scan_chunk_f32 --------------------------
	.section	.nv.constant0.mamba3_scan_chunk_f32,"a",@progbits
	.sectionflags	@""
	.align	4
.nv.constant0.mamba3_scan_chunk_f32:
	.zero		1044


//--------------------- SYMBOLS --------------------------

	.type		.nv.reservedSmem.offset0,@object
	.size		.nv.reservedSmem.offset0,0x4
